	.target	sm_90a

	.elftype	@"ET_EXEC"


//--------------------- .note.nv.tkinfo           --------------------------
	.section	.note.nv.tkinfo,"",@"SHT_NOTE"
	.sectionflags	@"SHF_NOTE_NV_TKINFO"
	.tkinfo
        /*0018*/ 	.word	0x00000002
        /*0030*/ 	.string	""
        /*0030*/ 	.string	"ptxas"
        /*0030*/ 	.string	"Cuda compilation tools, release 13.0, V13.0.88"
        /*0030*/ 	.string	"Build cuda_13.0.r13.0/compiler.36424714_0"
        /*0030*/ 	.string	"-arch sm_90a -m 64 "



//--------------------- .note.nv.cuinfo           --------------------------
	.section	.note.nv.cuinfo,"",@"SHT_NOTE"
	.sectionflags	@"SHF_NOTE_NV_CUINFO"
        /*0018*/ 	.short	0x0002
        /*001a*/ 	.short	0x005a
        /*001c*/ 	.short	0x0082
	.zero		2


//--------------------- .nv.info                  --------------------------
	.section	.nv.info,"",@"SHT_CUDA_INFO"
	.align	4


	//----- nvinfo : EIATTR_REGCOUNT
	.align		4
        /*0000*/ 	.byte	0x04, 0x2f
        /*0002*/ 	.short	(.L_12 - .L_11)
	.align		4
.L_11:
        /*0004*/ 	.word	index@(_ZN7cutlass13device_kernelIN5flash19enable_sm80_to_sm89INS1_16FlashAttnFwdSm80INS1_25CollectiveMainloopFwdSm80ILi8ELi1ELb1EN4cute5tupleIJNS5_1CILi128EEENS7_ILi112EEES8_EEELi128ENS_6half_tEfNS_4arch4Sm80ELb1ELb0ELb0ELb1ELb0ELb1ELb1ELb1EEENS1_21CollectiveEpilogueFwdINS6_IJS8_S8_S9_EEENS6_IJNS7_ILi1EEESH_SH_EEESB_SD_Li256ELb1ELb1ELb1ELb0EEENS1_36VarlenDynamicPersistentTileSchedulerILi128ELi112ELi256ELi256ELb1ELb1ELb0ELb1ELb1ELb1EEEEEEEEEvNT_6ParamsE)
        /*0008*/ 	.word	0x00000004


	//----- nvinfo : EIATTR_FRAME_SIZE
	.align		4
.L_12:
        /*000c*/ 	.byte	0x04, 0x11
        /*000e*/ 	.short	(.L_14 - .L_13)
	.align		4
.L_13:
        /*0010*/ 	.word	index@(_ZN7cutlass13device_kernelIN5flash19enable_sm80_to_sm89INS1_16FlashAttnFwdSm80INS1_25CollectiveMainloopFwdSm80ILi8ELi1ELb1EN4cute5tupleIJNS5_1CILi128EEENS7_ILi112EEES8_EEELi128ENS_6half_tEfNS_4arch4Sm80ELb1ELb0ELb0ELb1ELb0ELb1ELb1ELb1EEENS1_21CollectiveEpilogueFwdINS6_IJS8_S8_S9_EEENS6_IJNS7_ILi1EEESH_SH_EEESB_SD_Li256ELb1ELb1ELb1ELb0EEENS1_36VarlenDynamicPersistentTileSchedulerILi128ELi112ELi256ELi256ELb1ELb1ELb0ELb1ELb1ELb1EEEEEEEEEvNT_6ParamsE)
        /*0014*/ 	.word	0x00000000


	//----- nvinfo : EIATTR_REGCOUNT
	.align		4
.L_14:
        /*0018*/ 	.byte	0x04, 0x2f
        /*001a*/ 	.short	(.L_16 - .L_15)
	.align		4
.L_15:
        /*001c*/ 	.word	index@(_ZN7cutlass13device_kernelIN5flash19enable_sm80_to_sm89INS1_16FlashAttnFwdSm80INS1_25CollectiveMainloopFwdSm80ILi8ELi1ELb1EN4cute5tupleIJNS5_1CILi128EEENS7_ILi112EEES8_EEELi128ENS_6half_tEfNS_4arch4Sm80ELb1ELb0ELb0ELb1ELb0ELb0ELb1ELb1EEENS1_21CollectiveEpilogueFwdINS6_IJS8_S8_S9_EEENS6_IJNS7_ILi1EEESH_SH_EEESB_SD_Li256ELb1ELb1ELb1ELb0EEENS1_36VarlenDynamicPersistentTileSchedulerILi128ELi112ELi256ELi256ELb1ELb1ELb0ELb1ELb1ELb1EEEEEEEEEvNT_6ParamsE)
        /*0020*/ 	.word	0x00000004


	//----- nvinfo : EIATTR_FRAME_SIZE
	.align		4
.L_16:
        /*0024*/ 	.byte	0x04, 0x11
        /*0026*/ 	.short	(.L_18 - .L_17)
	.align		4
.L_17:
        /*0028*/ 	.word	index@(_ZN7cutlass13device_kernelIN5flash19enable_sm80_to_sm89INS1_16FlashAttnFwdSm80INS1_25CollectiveMainloopFwdSm80ILi8ELi1ELb1EN4cute5tupleIJNS5_1CILi128EEENS7_ILi112EEES8_EEELi128ENS_6half_tEfNS_4arch4Sm80ELb1ELb0ELb0ELb1ELb0ELb0ELb1ELb1EEENS1_21CollectiveEpilogueFwdINS6_IJS8_S8_S9_EEENS6_IJNS7_ILi1EEESH_SH_EEESB_SD_Li256ELb1ELb1ELb1ELb0EEENS1_36VarlenDynamicPersistentTileSchedulerILi128ELi112ELi256ELi256ELb1ELb1ELb0ELb1ELb1ELb1EEEEEEEEEvNT_6ParamsE)
        /*002c*/ 	.word	0x00000000


	//----- nvinfo : EIATTR_REGCOUNT
	.align		4
.L_18:
        /*0030*/ 	.byte	0x04, 0x2f
        /*0032*/ 	.short	(.L_20 - .L_19)
	.align		4
.L_19:
        /*0034*/ 	.word	index@(_ZN7cutlass13device_kernelIN5flash19enable_sm80_to_sm89INS1_16FlashAttnFwdSm80INS1_25CollectiveMainloopFwdSm80ILi4ELi1ELb0EN4cute5tupleIJNS5_1CILi128EEENS7_ILi64EEES8_EEELi128ENS_6half_tEfNS_4arch4Sm80ELb1ELb0ELb0ELb0ELb0ELb0ELb1ELb1EEENS1_21CollectiveEpilogueFwdINS6_IJS8_S8_S9_EEENS6_IJNS7_ILi1EEESH_SH_EEESB_SD_Li128ELb0ELb1ELb1ELb0EEENS1_30DynamicPersistentTileSchedulerILi128ELi128ELb1ELb1ELb0EEEEEEEEEvNT_6ParamsE)
        /*0038*/ 	.word	0x00000004


	//----- nvinfo : EIATTR_FRAME_SIZE
	.align		4
.L_20:
        /*003c*/ 	.byte	0x04, 0x11
        /*003e*/ 	.short	(.L_22 - .L_21)
	.align		4
.L_21:
        /*0040*/ 	.word	index@(_ZN7cutlass13device_kernelIN5flash19enable_sm80_to_sm89INS1_16FlashAttnFwdSm80INS1_25CollectiveMainloopFwdSm80ILi4ELi1ELb0EN4cute5tupleIJNS5_1CILi128EEENS7_ILi64EEES8_EEELi128ENS_6half_tEfNS_4arch4Sm80ELb1ELb0ELb0ELb0ELb0ELb0ELb1ELb1EEENS1_21CollectiveEpilogueFwdINS6_IJS8_S8_S9_EEENS6_IJNS7_ILi1EEESH_SH_EEESB_SD_Li128ELb0ELb1ELb1ELb0EEENS1_30DynamicPersistentTileSchedulerILi128ELi128ELb1ELb1ELb0EEEEEEEEEvNT_6ParamsE)
        /*0044*/ 	.word	0x00000000


	//----- nvinfo : EIATTR_REGCOUNT
	.align		4
.L_22:
        /*0048*/ 	.byte	0x04, 0x2f
        /*004a*/ 	.short	(.L_24 - .L_23)
	.align		4
.L_23:
        /*004c*/ 	.word	index@(_ZN7cutlass13device_kernelIN5flash19enable_sm80_to_sm89INS1_16FlashAttnFwdSm80INS1_25CollectiveMainloopFwdSm80ILi8ELi1ELb1EN4cute5tupleIJNS5_1CILi128EEENS7_ILi96EEES8_EEELi128ENS_6half_tEfNS_4arch4Sm80ELb0ELb1ELb0ELb1ELb0ELb1ELb1ELb1EEENS1_21CollectiveEpilogueFwdINS6_IJS8_S8_S9_EEENS6_IJNS7_ILi1EEESH_SH_EEESB_SD_Li256ELb1ELb1ELb1ELb0EEENS1_36VarlenDynamicPersistentTileSchedulerILi128ELi96ELi256ELi256ELb1ELb1ELb0ELb1ELb0ELb1EEEEEEEEEvNT_6ParamsE)
        /*0050*/ 	.word	0x00000004


	//----- nvinfo : EIATTR_FRAME_SIZE
	.align		4
.L_24:
        /*0054*/ 	.byte	0x04, 0x11
        /*0056*/ 	.short	(.L_26 - .L_25)
	.align		4
.L_25:
        /*0058*/ 	.word	index@(_ZN7cutlass13device_kernelIN5flash19enable_sm80_to_sm89INS1_16FlashAttnFwdSm80INS1_25CollectiveMainloopFwdSm80ILi8ELi1ELb1EN4cute5tupleIJNS5_1CILi128EEENS7_ILi96EEES8_EEELi128ENS_6half_tEfNS_4arch4Sm80ELb0ELb1ELb0ELb1ELb0ELb1ELb1ELb1EEENS1_21CollectiveEpilogueFwdINS6_IJS8_S8_S9_EEENS6_IJNS7_ILi1EEESH_SH_EEESB_SD_Li256ELb1ELb1ELb1ELb0EEENS1_36VarlenDynamicPersistentTileSchedulerILi128ELi96ELi256ELi256ELb1ELb1ELb0ELb1ELb0ELb1EEEEEEEEEvNT_6ParamsE)
        /*005c*/ 	.word	0x00000000


	//----- nvinfo : EIATTR_REGCOUNT
	.align		4
.L_26:
        /*0060*/ 	.byte	0x04, 0x2f
        /*0062*/ 	.short	(.L_28 - .L_27)
	.align		4
.L_27:
        /*0064*/ 	.word	index@(_ZN7cutlass13device_kernelIN5flash19enable_sm80_to_sm89INS1_16FlashAttnFwdSm80INS1_25CollectiveMainloopFwdSm80ILi8ELi1ELb1EN4cute5tupleIJNS5_1CILi128EEENS7_ILi96EEES8_EEELi128ENS_6half_tEfNS_4arch4Sm80ELb0ELb1ELb0ELb1ELb0ELb0ELb1ELb1EEENS1_21CollectiveEpilogueFwdINS6_IJS8_S8_S9_EEENS6_IJNS7_ILi1EEESH_SH_EEESB_SD_Li256ELb1ELb1ELb1ELb0EEENS1_36VarlenDynamicPersistentTileSchedulerILi128ELi96ELi256ELi256ELb1ELb1ELb0ELb1ELb0ELb1EEEEEEEEEvNT_6ParamsE)
        /*0068*/ 	.word	0x00000004


	//----- nvinfo : EIATTR_FRAME_SIZE
	.align		4
.L_28:
        /*006c*/ 	.byte	0x04, 0x11
        /*006e*/ 	.short	(.L_30 - .L_29)
	.align		4
.L_29:
        /*0070*/ 	.word	index@(_ZN7cutlass13device_kernelIN5flash19enable_sm80_to_sm89INS1_16FlashAttnFwdSm80INS1_25CollectiveMainloopFwdSm80ILi8ELi1ELb1EN4cute5tupleIJNS5_1CILi128EEENS7_ILi96EEES8_EEELi128ENS_6half_tEfNS_4arch4Sm80ELb0ELb1ELb0ELb1ELb0ELb0ELb1ELb1EEENS1_21CollectiveEpilogueFwdINS6_IJS8_S8_S9_EEENS6_IJNS7_ILi1EEESH_SH_EEESB_SD_Li256ELb1ELb1ELb1ELb0EEENS1_36VarlenDynamicPersistentTileSchedulerILi128ELi96ELi256ELi256ELb1ELb1ELb0ELb1ELb0ELb1EEEEEEEEEvNT_6ParamsE)
        /*0074*/ 	.word	0x00000000


	//----- nvinfo : EIATTR_REGCOUNT
	.align		4
.L_30:
        /*0078*/ 	.byte	0x04, 0x2f
        /*007a*/ 	.short	(.L_32 - .L_31)
	.align		4
.L_31:
        /*007c*/ 	.word	index@(_ZN7cutlass13device_kernelIN5flash19enable_sm80_to_sm89INS1_16FlashAttnFwdSm80INS1_25CollectiveMainloopFwdSm80ILi4ELi1ELb0EN4cute5tupleIJNS5_1CILi128EEENS7_ILi48EEES8_EEELi128ENS_6half_tEfNS_4arch4Sm80ELb0ELb1ELb0ELb0ELb0ELb0ELb1ELb1EEENS1_21CollectiveEpilogueFwdINS6_IJS8_S8_S9_EEENS6_IJNS7_ILi1EEESH_SH_EEESB_SD_Li128ELb0ELb1ELb1ELb0EEENS1_19SingleTileSchedulerILb0ELb1ELb1ELi128EEEEEEEEEvNT_6ParamsE)
        /*0080*/ 	.word	0x00000004


	//----- nvinfo : EIATTR_FRAME_SIZE
	.align		4
.L_32:
        /*0084*/ 	.byte	0x04, 0x11
        /*0086*/ 	.short	(.L_34 - .L_33)
	.align		4
.L_33:
        /*0088*/ 	.word	index@(_ZN7cutlass13device_kernelIN5flash19enable_sm80_to_sm89INS1_16FlashAttnFwdSm80INS1_25CollectiveMainloopFwdSm80ILi4ELi1ELb0EN4cute5tupleIJNS5_1CILi128EEENS7_ILi48EEES8_EEELi128ENS_6half_tEfNS_4arch4Sm80ELb0ELb1ELb0ELb0ELb0ELb0ELb1ELb1EEENS1_21CollectiveEpilogueFwdINS6_IJS8_S8_S9_EEENS6_IJNS7_ILi1EEESH_SH_EEESB_SD_Li128ELb0ELb1ELb1ELb0EEENS1_19SingleTileSchedulerILb0ELb1ELb1ELi128EEEEEEEEEvNT_6ParamsE)
        /*008c*/ 	.word	0x00000000


	//----- nvinfo : EIATTR_REGCOUNT
	.align		4
.L_34:
        /*0090*/ 	.byte	0x04, 0x2f
        /*0092*/ 	.short	(.L_36 - .L_35)
	.align		4
.L_35:
        /*0094*/ 	.word	index@(_ZN7cutlass13device_kernelIN5flash19enable_sm80_to_sm89INS1_16FlashAttnFwdSm80INS1_25CollectiveMainloopFwdSm80ILi8ELi1ELb1EN4cute5tupleIJNS5_1CILi128EEENS7_ILi112EEES8_EEELi128ENS_6half_tEfNS_4arch4Sm80ELb0ELb0ELb0ELb1ELb0ELb1ELb1ELb1EEENS1_21CollectiveEpilogueFwdINS6_IJS8_S8_S9_EEENS6_IJNS7_ILi1EEESH_SH_EEESB_SD_Li256ELb1ELb1ELb1ELb0EEENS1_36VarlenDynamicPersistentTileSchedulerILi128ELi112ELi256ELi256ELb1ELb1ELb0ELb0ELb1ELb1EEEEEEEEEvNT_6ParamsE)
        /*0098*/ 	.word	0x00000004


	//----- nvinfo : EIATTR_FRAME_SIZE
	.align		4
.L_36:
        /*009c*/ 	.byte	0x04, 0x11
        /*009e*/ 	.short	(.L_38 - .L_37)
	.align		4
.L_37:
        /*00a0*/ 	.word	index@(_ZN7cutlass13device_kernelIN5flash19enable_sm80_to_sm89INS1_16FlashAttnFwdSm80INS1_25CollectiveMainloopFwdSm80ILi8ELi1ELb1EN4cute5tupleIJNS5_1CILi128EEENS7_ILi112EEES8_EEELi128ENS_6half_tEfNS_4arch4Sm80ELb0ELb0ELb0ELb1ELb0ELb1ELb1ELb1EEENS1_21CollectiveEpilogueFwdINS6_IJS8_S8_S9_EEENS6_IJNS7_ILi1EEESH_SH_EEESB_SD_Li256ELb1ELb1ELb1ELb0EEENS1_36VarlenDynamicPersistentTileSchedulerILi128ELi112ELi256ELi256ELb1ELb1ELb0ELb0ELb1ELb1EEEEEEEEEvNT_6ParamsE)
        /*00a4*/ 	.word	0x00000000


	//----- nvinfo : EIATTR_REGCOUNT
	.align		4
.L_38:
        /*00a8*/ 	.byte	0x04, 0x2f
        /*00aa*/ 	.short	(.L_40 - .L_39)
	.align		4
.L_39:
        /*00ac*/ 	.word	index@(_ZN7cutlass13device_kernelIN5flash19enable_sm80_to_sm89INS1_16FlashAttnFwdSm80INS1_25CollectiveMainloopFwdSm80ILi8ELi1ELb1EN4cute5tupleIJNS5_1CILi128EEENS7_ILi112EEES8_EEELi128ENS_6half_tEfNS_4arch4Sm80ELb0ELb0ELb0ELb1ELb0ELb0ELb1ELb1EEENS1_21CollectiveEpilogueFwdINS6_IJS8_S8_S9_EEENS6_IJNS7_ILi1EEESH_SH_EEESB_SD_Li256ELb1ELb1ELb1ELb0EEENS1_36VarlenDynamicPersistentTileSchedulerILi128ELi112ELi256ELi256ELb1ELb1ELb0ELb0ELb1ELb1EEEEEEEEEvNT_6ParamsE)
        /*00b0*/ 	.word	0x00000004


	//----- nvinfo : EIATTR_FRAME_SIZE
	.align		4
.L_40:
        /*00b4*/ 	.byte	0x04, 0x11
        /*00b6*/ 	.short	(.L_42 - .L_41)
	.align		4
.L_41:
        /*00b8*/ 	.word	index@(_ZN7cutlass13device_kernelIN5flash19enable_sm80_to_sm89INS1_16FlashAttnFwdSm80INS1_25CollectiveMainloopFwdSm80ILi8ELi1ELb1EN4cute5tupleIJNS5_1CILi128EEENS7_ILi112EEES8_EEELi128ENS_6half_tEfNS_4arch4Sm80ELb0ELb0ELb0ELb1ELb0ELb0ELb1ELb1EEENS1_21CollectiveEpilogueFwdINS6_IJS8_S8_S9_EEENS6_IJNS7_ILi1EEESH_SH_EEESB_SD_Li256ELb1ELb1ELb1ELb0EEENS1_36VarlenDynamicPersistentTileSchedulerILi128ELi112ELi256ELi256ELb1ELb1ELb0ELb0ELb1ELb1EEEEEEEEEvNT_6ParamsE)
        /*00bc*/ 	.word	0x00000000


	//----- nvinfo : EIATTR_REGCOUNT
	.align		4
.L_42:
        /*00c0*/ 	.byte	0x04, 0x2f
        /*00c2*/ 	.short	(.L_44 - .L_43)
	.align		4
.L_43:
        /*00c4*/ 	.word	index@(_ZN7cutlass13device_kernelIN5flash19enable_sm80_to_sm89INS1_16FlashAttnFwdSm80INS1_25CollectiveMainloopFwdSm80ILi4ELi1ELb0EN4cute5tupleIJNS5_1CILi128EEENS7_ILi64EEES8_EEELi128ENS_6half_tEfNS_4arch4Sm80ELb0ELb0ELb0ELb0ELb0ELb0ELb1ELb1EEENS1_21CollectiveEpilogueFwdINS6_IJS8_S8_S9_EEENS6_IJNS7_ILi1EEESH_SH_EEESB_SD_Li128ELb0ELb1ELb1ELb0EEENS1_19SingleTileSchedulerILb0ELb1ELb1ELi128EEEEEEEEEvNT_6ParamsE)
        /*00c8*/ 	.word	0x00000004


	//----- nvinfo : EIATTR_FRAME_SIZE
	.align		4
.L_44:
        /*00cc*/ 	.byte	0x04, 0x11
        /*00ce*/ 	.short	(.L_46 - .L_45)
	.align		4
.L_45:
        /*00d0*/ 	.word	index@(_ZN7cutlass13device_kernelIN5flash19enable_sm80_to_sm89INS1_16FlashAttnFwdSm80INS1_25CollectiveMainloopFwdSm80ILi4ELi1ELb0EN4cute5tupleIJNS5_1CILi128EEENS7_ILi64EEES8_EEELi128ENS_6half_tEfNS_4arch4Sm80ELb0ELb0ELb0ELb0ELb0ELb0ELb1ELb1EEENS1_21CollectiveEpilogueFwdINS6_IJS8_S8_S9_EEENS6_IJNS7_ILi1EEESH_SH_EEESB_SD_Li128ELb0ELb1ELb1ELb0EEENS1_19SingleTileSchedulerILb0ELb1ELb1ELi128EEEEEEEEEvNT_6ParamsE)
        /*00d4*/ 	.word	0x00000000


	//----- nvinfo : EIATTR_REGCOUNT
	.align		4
.L_46:
        /*00d8*/ 	.byte	0x04, 0x2f
        /*00da*/ 	.short	(.L_48 - .L_47)
	.align		4
.L_47:
        /*00dc*/ 	.word	index@(_ZN7cutlass13device_kernelIN5flash19enable_sm80_to_sm89INS1_16FlashAttnFwdSm80INS1_25CollectiveMainloopFwdSm80ILi8ELi1ELb1EN4cute5tupleIJNS5_1CILi128EEES8_S8_EEELi128ENS_6half_tEfNS_4arch4Sm80ELb1ELb0ELb0ELb0ELb0ELb0ELb1ELb1EEENS1_21CollectiveEpilogueFwdIS9_NS6_IJNS7_ILi1EEESF_SF_EEESA_SC_Li256ELb0ELb1ELb1ELb0EEENS1_30DynamicPersistentTileSchedulerILi256ELi256ELb1ELb1ELb0EEEEEEEEEvNT_6ParamsE)
        /*00e0*/ 	.word	0x00000004


	//----- nvinfo : EIATTR_FRAME_SIZE
	.align		4
.L_48:
        /*00e4*/ 	.byte	0x04, 0x11
        /*00e6*/ 	.short	(.L_50 - .L_49)
	.align		4
.L_49:
        /*00e8*/ 	.word	index@(_ZN7cutlass13device_kernelIN5flash19enable_sm80_to_sm89INS1_16FlashAttnFwdSm80INS1_25CollectiveMainloopFwdSm80ILi8ELi1ELb1EN4cute5tupleIJNS5_1CILi128EEES8_S8_EEELi128ENS_6half_tEfNS_4arch4Sm80ELb1ELb0ELb0ELb0ELb0ELb0ELb1ELb1EEENS1_21CollectiveEpilogueFwdIS9_NS6_IJNS7_ILi1EEESF_SF_EEESA_SC_Li256ELb0ELb1ELb1ELb0EEENS1_30DynamicPersistentTileSchedulerILi256ELi256ELb1ELb1ELb0EEEEEEEEEvNT_6ParamsE)
        /*00ec*/ 	.word	0x00000000


	//----- nvinfo : EIATTR_REGCOUNT
	.align		4
.L_50:
        /*00f0*/ 	.byte	0x04, 0x2f
        /*00f2*/ 	.short	(.L_52 - .L_51)
	.align		4
.L_51:
        /*00f4*/ 	.word	index@(_ZN7cutlass13device_kernelIN5flash19enable_sm80_to_sm89INS1_16FlashAttnFwdSm80INS1_25CollectiveMainloopFwdSm80ILi8ELi1ELb1EN4cute5tupleIJNS5_1CILi128EEENS7_ILi96EEES8_EEELi128ENS_6half_tEfNS_4arch4Sm80ELb0ELb1ELb0ELb0ELb0ELb0ELb1ELb1EEENS1_21CollectiveEpilogueFwdINS6_IJS8_S8_S9_EEENS6_IJNS7_ILi1EEESH_SH_EEESB_SD_Li256ELb0ELb1ELb1ELb0EEENS1_19SingleTileSchedulerILb0ELb1ELb1ELi128EEEEEEEEEvNT_6ParamsE)
        /*00f8*/ 	.word	0x00000004


	//----- nvinfo : EIATTR_FRAME_SIZE
	.align		4
.L_52:
        /*00fc*/ 	.byte	0x04, 0x11
        /*00fe*/ 	.short	(.L_54 - .L_53)
	.align		4
.L_53:
        /*0100*/ 	.word	index@(_ZN7cutlass13device_kernelIN5flash19enable_sm80_to_sm89INS1_16FlashAttnFwdSm80INS1_25CollectiveMainloopFwdSm80ILi8ELi1ELb1EN4cute5tupleIJNS5_1CILi128EEENS7_ILi96EEES8_EEELi128ENS_6half_tEfNS_4arch4Sm80ELb0ELb1ELb0ELb0ELb0ELb0ELb1ELb1EEENS1_21CollectiveEpilogueFwdINS6_IJS8_S8_S9_EEENS6_IJNS7_ILi1EEESH_SH_EEESB_SD_Li256ELb0ELb1ELb1ELb0EEENS1_19SingleTileSchedulerILb0ELb1ELb1ELi128EEEEEEEEEvNT_6ParamsE)
        /*0104*/ 	.word	0x00000000


	//----- nvinfo : EIATTR_REGCOUNT
	.align		4
.L_54:
        /*0108*/ 	.byte	0x04, 0x2f
        /*010a*/ 	.short	(.L_56 - .L_55)
	.align		4
.L_55:
        /*010c*/ 	.word	index@(_ZN7cutlass13device_kernelIN5flash19enable_sm80_to_sm89INS1_16FlashAttnFwdSm80INS1_25CollectiveMainloopFwdSm80ILi8ELi1ELb1EN4cute5tupleIJNS5_1CILi128EEES8_S8_EEELi128ENS_6half_tEfNS_4arch4Sm80ELb0ELb0ELb0ELb0ELb0ELb0ELb1ELb1EEENS1_21CollectiveEpilogueFwdIS9_NS6_IJNS7_ILi1EEESF_SF_EEESA_SC_Li256ELb0ELb1ELb1ELb0EEENS1_19SingleTileSchedulerILb0ELb1ELb1ELi128EEEEEEEEEvNT_6ParamsE)
        /*0110*/ 	.word	0x00000004


	//----- nvinfo : EIATTR_FRAME_SIZE
	.align		4
.L_56:
        /*0114*/ 	.byte	0x04, 0x11
        /*0116*/ 	.short	(.L_58 - .L_57)
	.align		4
.L_57:
        /*0118*/ 	.word	index@(_ZN7cutlass13device_kernelIN5flash19enable_sm80_to_sm89INS1_16FlashAttnFwdSm80INS1_25CollectiveMainloopFwdSm80ILi8ELi1ELb1EN4cute5tupleIJNS5_1CILi128EEES8_S8_EEELi128ENS_6half_tEfNS_4arch4Sm80ELb0ELb0ELb0ELb0ELb0ELb0ELb1ELb1EEENS1_21CollectiveEpilogueFwdIS9_NS6_IJNS7_ILi1EEESF_SF_EEESA_SC_Li256ELb0ELb1ELb1ELb0EEENS1_19SingleTileSchedulerILb0ELb1ELb1ELi128EEEEEEEEEvNT_6ParamsE)
        /*011c*/ 	.word	0x00000000


	//----- nvinfo : EIATTR_REGCOUNT
	.align		4
.L_58:
        /*0120*/ 	.byte	0x04, 0x2f
        /*0122*/ 	.short	(.L_60 - .L_59)
	.align		4
.L_59:
        /*0124*/ 	.word	index@(_ZN7cutlass13device_kernelIN5flash19enable_sm80_to_sm89INS1_16FlashAttnFwdSm80INS1_25CollectiveMainloopFwdSm80ILi8ELi1ELb1EN4cute5tupleIJNS5_1CILi128EEENS7_ILi112EEES8_EEELi128ENS_6half_tEfNS_4arch4Sm80ELb1ELb0ELb1ELb1ELb0ELb1ELb1ELb1EEENS1_21CollectiveEpilogueFwdINS6_IJS8_S8_S9_EEENS6_IJNS7_ILi1EEESH_SH_EEESB_SD_Li256ELb1ELb1ELb1ELb0EEENS1_36VarlenDynamicPersistentTileSchedulerILi128ELi112ELi256ELi256ELb1ELb1ELb0ELb1ELb1ELb1EEEEEEEEEvNT_6ParamsE)
        /*0128*/ 	.word	0x00000004


	//----- nvinfo : EIATTR_FRAME_SIZE
	.align		4
.L_60:
        /*012c*/ 	.byte	0x04, 0x11
        /*012e*/ 	.short	(.L_62 - .L_61)
	.align		4
.L_61:
        /*0130*/ 	.word	index@(_ZN7cutlass13device_kernelIN5flash19enable_sm80_to_sm89INS1_16FlashAttnFwdSm80INS1_25CollectiveMainloopFwdSm80ILi8ELi1ELb1EN4cute5tupleIJNS5_1CILi128EEENS7_ILi112EEES8_EEELi128ENS_6half_tEfNS_4arch4Sm80ELb1ELb0ELb1ELb1ELb0ELb1ELb1ELb1EEENS1_21CollectiveEpilogueFwdINS6_IJS8_S8_S9_EEENS6_IJNS7_ILi1EEESH_SH_EEESB_SD_Li256ELb1ELb1ELb1ELb0EEENS1_36VarlenDynamicPersistentTileSchedulerILi128ELi112ELi256ELi256ELb1ELb1ELb0ELb1ELb1ELb1EEEEEEEEEvNT_6ParamsE)
        /*0134*/ 	.word	0x00000000


	//----- nvinfo : EIATTR_REGCOUNT
	.align		4
.L_62:
        /*0138*/ 	.byte	0x04, 0x2f
        /*013a*/ 	.short	(.L_64 - .L_63)
	.align		4
.L_63:
        /*013c*/ 	.word	index@(_ZN7cutlass13device_kernelIN5flash19enable_sm80_to_sm89INS1_16FlashAttnFwdSm80INS1_25CollectiveMainloopFwdSm80ILi8ELi1ELb1EN4cute5tupleIJNS5_1CILi128EEENS7_ILi112EEES8_EEELi128ENS_6half_tEfNS_4arch4Sm80ELb1ELb0ELb1ELb1ELb0ELb0ELb1ELb1EEENS1_21CollectiveEpilogueFwdINS6_IJS8_S8_S9_EEENS6_IJNS7_ILi1EEESH_SH_EEESB_SD_Li256ELb1ELb1ELb1ELb0EEENS1_36VarlenDynamicPersistentTileSchedulerILi128ELi112ELi256ELi256ELb1ELb1ELb0ELb1ELb1ELb1EEEEEEEEEvNT_6ParamsE)
        /*0140*/ 	.word	0x00000004


	//----- nvinfo : EIATTR_FRAME_SIZE
	.align		4
.L_64:
        /*0144*/ 	.byte	0x04, 0x11
        /*0146*/ 	.short	(.L_66 - .L_65)
	.align		4
.L_65:
        /*0148*/ 	.word	index@(_ZN7cutlass13device_kernelIN5flash19enable_sm80_to_sm89INS1_16FlashAttnFwdSm80INS1_25CollectiveMainloopFwdSm80ILi8ELi1ELb1EN4cute5tupleIJNS5_1CILi128EEENS7_ILi112EEES8_EEELi128ENS_6half_tEfNS_4arch4Sm80ELb1ELb0ELb1ELb1ELb0ELb0ELb1ELb1EEENS1_21CollectiveEpilogueFwdINS6_IJS8_S8_S9_EEENS6_IJNS7_ILi1EEESH_SH_EEESB_SD_Li256ELb1ELb1ELb1ELb0EEENS1_36VarlenDynamicPersistentTileSchedulerILi128ELi112ELi256ELi256ELb1ELb1ELb0ELb1ELb1ELb1EEEEEEEEEvNT_6ParamsE)
        /*014c*/ 	.word	0x00000000


	//----- nvinfo : EIATTR_REGCOUNT
	.align		4
.L_66:
        /*0150*/ 	.byte	0x04, 0x2f
        /*0152*/ 	.short	(.L_68 - .L_67)
	.align		4
.L_67:
        /*0154*/ 	.word	index@(_ZN7cutlass13device_kernelIN5flash19enable_sm80_to_sm89INS1_16FlashAttnFwdSm80INS1_25CollectiveMainloopFwdSm80ILi4ELi1ELb0EN4cute5tupleIJNS5_1CILi128EEENS7_ILi64EEES8_EEELi128ENS_6half_tEfNS_4arch4Sm80ELb1ELb0ELb1ELb0ELb0ELb0ELb1ELb1EEENS1_21CollectiveEpilogueFwdINS6_IJS8_S8_S9_EEENS6_IJNS7_ILi1EEESH_SH_EEESB_SD_Li128ELb0ELb1ELb1ELb0EEENS1_30DynamicPersistentTileSchedulerILi128ELi128ELb1ELb1ELb0EEEEEEEEEvNT_6ParamsE)
        /*0158*/ 	.word	0x00000004


	//----- nvinfo : EIATTR_FRAME_SIZE
	.align		4
.L_68:
        /*015c*/ 	.byte	0x04, 0x11
        /*015e*/ 	.short	(.L_70 - .L_69)
	.align		4
.L_69:
        /*0160*/ 	.word	index@(_ZN7cutlass13device_kernelIN5flash19enable_sm80_to_sm89INS1_16FlashAttnFwdSm80INS1_25CollectiveMainloopFwdSm80ILi4ELi1ELb0EN4cute5tupleIJNS5_1CILi128EEENS7_ILi64EEES8_EEELi128ENS_6half_tEfNS_4arch4Sm80ELb1ELb0ELb1ELb0ELb0ELb0ELb1ELb1EEENS1_21CollectiveEpilogueFwdINS6_IJS8_S8_S9_EEENS6_IJNS7_ILi1EEESH_SH_EEESB_SD_Li128ELb0ELb1ELb1ELb0EEENS1_30DynamicPersistentTileSchedulerILi128ELi128ELb1ELb1ELb0EEEEEEEEEvNT_6ParamsE)
        /*0164*/ 	.word	0x00000000


	//----- nvinfo : EIATTR_REGCOUNT
	.align		4
.L_70:
        /*0168*/ 	.byte	0x04, 0x2f
        /*016a*/ 	.short	(.L_72 - .L_71)
	.align		4
.L_71:
        /*016c*/ 	.word	index@(_ZN7cutlass13device_kernelIN5flash19enable_sm80_to_sm89INS1_16FlashAttnFwdSm80INS1_25CollectiveMainloopFwdSm80ILi8ELi1ELb1EN4cute5tupleIJNS5_1CILi128EEENS7_ILi96EEES8_EEELi128ENS_6half_tEfNS_4arch4Sm80ELb0ELb1ELb1ELb1ELb0ELb1ELb1ELb1EEENS1_21CollectiveEpilogueFwdINS6_IJS8_S8_S9_EEENS6_IJNS7_ILi1EEESH_SH_EEESB_SD_Li256ELb1ELb1ELb1ELb0EEENS1_36VarlenDynamicPersistentTileSchedulerILi128ELi96ELi256ELi256ELb1ELb1ELb0ELb1ELb0ELb1EEEEEEEEEvNT_6ParamsE)
        /*0170*/ 	.word	0x00000004


	//----- nvinfo : EIATTR_FRAME_SIZE
	.align		4
.L_72:
        /*0174*/ 	.byte	0x04, 0x11
        /*0176*/ 	.short	(.L_74 - .L_73)
	.align		4
.L_73:
        /*0178*/ 	.word	index@(_ZN7cutlass13device_kernelIN5flash19enable_sm80_to_sm89INS1_16FlashAttnFwdSm80INS1_25CollectiveMainloopFwdSm80ILi8ELi1ELb1EN4cute5tupleIJNS5_1CILi128EEENS7_ILi96EEES8_EEELi128ENS_6half_tEfNS_4arch4Sm80ELb0ELb1ELb1ELb1ELb0ELb1ELb1ELb1EEENS1_21CollectiveEpilogueFwdINS6_IJS8_S8_S9_EEENS6_IJNS7_ILi1EEESH_SH_EEESB_SD_Li256ELb1ELb1ELb1ELb0EEENS1_36VarlenDynamicPersistentTileSchedulerILi128ELi96ELi256ELi256ELb1ELb1ELb0ELb1ELb0ELb1EEEEEEEEEvNT_6ParamsE)
        /*017c*/ 	.word	0x00000000


	//----- nvinfo : EIATTR_REGCOUNT
	.align		4
.L_74:
        /*0180*/ 	.byte	0x04, 0x2f
        /*0182*/ 	.short	(.L_76 - .L_75)
	.align		4
.L_75:
        /*0184*/ 	.word	index@(_ZN7cutlass13device_kernelIN5flash19enable_sm80_to_sm89INS1_16FlashAttnFwdSm80INS1_25CollectiveMainloopFwdSm80ILi8ELi1ELb1EN4cute5tupleIJNS5_1CILi128EEENS7_ILi96EEES8_EEELi128ENS_6half_tEfNS_4arch4Sm80ELb0ELb1ELb1ELb1ELb0ELb0ELb1ELb1EEENS1_21CollectiveEpilogueFwdINS6_IJS8_S8_S9_EEENS6_IJNS7_ILi1EEESH_SH_EEESB_SD_Li256ELb1ELb1ELb1ELb0EEENS1_36VarlenDynamicPersistentTileSchedulerILi128ELi96ELi256ELi256ELb1ELb1ELb0ELb1ELb0ELb1EEEEEEEEEvNT_6ParamsE)
        /*0188*/ 	.word	0x00000004


	//----- nvinfo : EIATTR_FRAME_SIZE
	.align		4
.L_76:
        /*018c*/ 	.byte	0x04, 0x11
        /*018e*/ 	.short	(.L_78 - .L_77)
	.align		4
.L_77:
        /*0190*/ 	.word	index@(_ZN7cutlass13device_kernelIN5flash19enable_sm80_to_sm89INS1_16FlashAttnFwdSm80INS1_25CollectiveMainloopFwdSm80ILi8ELi1ELb1EN4cute5tupleIJNS5_1CILi128EEENS7_ILi96EEES8_EEELi128ENS_6half_tEfNS_4arch4Sm80ELb0ELb1ELb1ELb1ELb0ELb0ELb1ELb1EEENS1_21CollectiveEpilogueFwdINS6_IJS8_S8_S9_EEENS6_IJNS7_ILi1EEESH_SH_EEESB_SD_Li256ELb1ELb1ELb1ELb0EEENS1_36VarlenDynamicPersistentTileSchedulerILi128ELi96ELi256ELi256ELb1ELb1ELb0ELb1ELb0ELb1EEEEEEEEEvNT_6ParamsE)
        /*0194*/ 	.word	0x00000000


	//----- nvinfo : EIATTR_REGCOUNT
	.align		4
.L_78:
        /*0198*/ 	.byte	0x04, 0x2f
        /*019a*/ 	.short	(.L_80 - .L_79)
	.align		4
.L_79:
        /*019c*/ 	.word	index@(_ZN7cutlass13device_kernelIN5flash19enable_sm80_to_sm89INS1_16FlashAttnFwdSm80INS1_25CollectiveMainloopFwdSm80ILi4ELi1ELb0EN4cute5tupleIJNS5_1CILi128EEENS7_ILi48EEES8_EEELi128ENS_6half_tEfNS_4arch4Sm80ELb0ELb1ELb1ELb0ELb0ELb0ELb1ELb1EEENS1_21CollectiveEpilogueFwdINS6_IJS8_S8_S9_EEENS6_IJNS7_ILi1EEESH_SH_EEESB_SD_Li128ELb0ELb1ELb1ELb0EEENS1_19SingleTileSchedulerILb0ELb1ELb1ELi128EEEEEEEEEvNT_6ParamsE)
        /*01a0*/ 	.word	0x00000004


	//----- nvinfo : EIATTR_FRAME_SIZE
	.align		4
.L_80:
        /*01a4*/ 	.byte	0x04, 0x11
        /*01a6*/ 	.short	(.L_82 - .L_81)
	.align		4
.L_81:
        /*01a8*/ 	.word	index@(_ZN7cutlass13device_kernelIN5flash19enable_sm80_to_sm89INS1_16FlashAttnFwdSm80INS1_25CollectiveMainloopFwdSm80ILi4ELi1ELb0EN4cute5tupleIJNS5_1CILi128EEENS7_ILi48EEES8_EEELi128ENS_6half_tEfNS_4arch4Sm80ELb0ELb1ELb1ELb0ELb0ELb0ELb1ELb1EEENS1_21CollectiveEpilogueFwdINS6_IJS8_S8_S9_EEENS6_IJNS7_ILi1EEESH_SH_EEESB_SD_Li128ELb0ELb1ELb1ELb0EEENS1_19SingleTileSchedulerILb0ELb1ELb1ELi128EEEEEEEEEvNT_6ParamsE)
        /*01ac*/ 	.word	0x00000000


	//----- nvinfo : EIATTR_REGCOUNT
	.align		4
.L_82:
        /*01b0*/ 	.byte	0x04, 0x2f
        /*01b2*/ 	.short	(.L_84 - .L_83)
	.align		4
.L_83:
        /*01b4*/ 	.word	index@(_ZN7cutlass13device_kernelIN5flash19enable_sm80_to_sm89INS1_16FlashAttnFwdSm80INS1_25CollectiveMainloopFwdSm80ILi8ELi1ELb1EN4cute5tupleIJNS5_1CILi128EEENS7_ILi112EEES8_EEELi128ENS_6half_tEfNS_4arch4Sm80ELb0ELb0ELb1ELb1ELb0ELb1ELb1ELb1EEENS1_21CollectiveEpilogueFwdINS6_IJS8_S8_S9_EEENS6_IJNS7_ILi1EEESH_SH_EEESB_SD_Li256ELb1ELb1ELb1ELb0EEENS1_36VarlenDynamicPersistentTileSchedulerILi128ELi112ELi256ELi256ELb1ELb1ELb0ELb0ELb1ELb1EEEEEEEEEvNT_6ParamsE)
        /*01b8*/ 	.word	0x00000004


	//----- nvinfo : EIATTR_FRAME_SIZE
	.align		4
.L_84:
        /*01bc*/ 	.byte	0x04, 0x11
        /*01be*/ 	.short	(.L_86 - .L_85)
	.align		4
.L_85:
        /*01c0*/ 	.word	index@(_ZN7cutlass13device_kernelIN5flash19enable_sm80_to_sm89INS1_16FlashAttnFwdSm80INS1_25CollectiveMainloopFwdSm80ILi8ELi1ELb1EN4cute5tupleIJNS5_1CILi128EEENS7_ILi112EEES8_EEELi128ENS_6half_tEfNS_4arch4Sm80ELb0ELb0ELb1ELb1ELb0ELb1ELb1ELb1EEENS1_21CollectiveEpilogueFwdINS6_IJS8_S8_S9_EEENS6_IJNS7_ILi1EEESH_SH_EEESB_SD_Li256ELb1ELb1ELb1ELb0EEENS1_36VarlenDynamicPersistentTileSchedulerILi128ELi112ELi256ELi256ELb1ELb1ELb0ELb0ELb1ELb1EEEEEEEEEvNT_6ParamsE)
        /*01c4*/ 	.word	0x00000000


	//----- nvinfo : EIATTR_REGCOUNT
	.align		4
.L_86:
        /*01c8*/ 	.byte	0x04, 0x2f
        /*01ca*/ 	.short	(.L_88 - .L_87)
	.align		4
.L_87:
        /*01cc*/ 	.word	index@(_ZN7cutlass13device_kernelIN5flash19enable_sm80_to_sm89INS1_16FlashAttnFwdSm80INS1_25CollectiveMainloopFwdSm80ILi8ELi1ELb1EN4cute5tupleIJNS5_1CILi128EEENS7_ILi112EEES8_EEELi128ENS_6half_tEfNS_4arch4Sm80ELb0ELb0ELb1ELb1ELb0ELb0ELb1ELb1EEENS1_21CollectiveEpilogueFwdINS6_IJS8_S8_S9_EEENS6_IJNS7_ILi1EEESH_SH_EEESB_SD_Li256ELb1ELb1ELb1ELb0EEENS1_36VarlenDynamicPersistentTileSchedulerILi128ELi112ELi256ELi256ELb1ELb1ELb0ELb0ELb1ELb1EEEEEEEEEvNT_6ParamsE)
        /*01d0*/ 	.word	0x00000004


	//----- nvinfo : EIATTR_FRAME_SIZE
	.align		4
.L_88:
        /*01d4*/ 	.byte	0x04, 0x11
        /*01d6*/ 	.short	(.L_90 - .L_89)
	.align		4
.L_89:
        /*01d8*/ 	.word	index@(_ZN7cutlass13device_kernelIN5flash19enable_sm80_to_sm89INS1_16FlashAttnFwdSm80INS1_25CollectiveMainloopFwdSm80ILi8ELi1ELb1EN4cute5tupleIJNS5_1CILi128EEENS7_ILi112EEES8_EEELi128ENS_6half_tEfNS_4arch4Sm80ELb0ELb0ELb1ELb1ELb0ELb0ELb1ELb1EEENS1_21CollectiveEpilogueFwdINS6_IJS8_S8_S9_EEENS6_IJNS7_ILi1EEESH_SH_EEESB_SD_Li256ELb1ELb1ELb1ELb0EEENS1_36VarlenDynamicPersistentTileSchedulerILi128ELi112ELi256ELi256ELb1ELb1ELb0ELb0ELb1ELb1EEEEEEEEEvNT_6ParamsE)
        /*01dc*/ 	.word	0x00000000


	//----- nvinfo : EIATTR_REGCOUNT
	.align		4
.L_90:
        /*01e0*/ 	.byte	0x04, 0x2f
        /*01e2*/ 	.short	(.L_92 - .L_91)
	.align		4
.L_91:
        /*01e4*/ 	.word	index@(_ZN7cutlass13device_kernelIN5flash19enable_sm80_to_sm89INS1_16FlashAttnFwdSm80INS1_25CollectiveMainloopFwdSm80ILi4ELi1ELb0EN4cute5tupleIJNS5_1CILi128EEENS7_ILi64EEES8_EEELi128ENS_6half_tEfNS_4arch4Sm80ELb0ELb0ELb1ELb0ELb0ELb0ELb1ELb1EEENS1_21CollectiveEpilogueFwdINS6_IJS8_S8_S9_EEENS6_IJNS7_ILi1EEESH_SH_EEESB_SD_Li128ELb0ELb1ELb1ELb0EEENS1_19SingleTileSchedulerILb0ELb1ELb1ELi128EEEEEEEEEvNT_6ParamsE)
        /*01e8*/ 	.word	0x00000004


	//----- nvinfo : EIATTR_FRAME_SIZE
	.align		4
.L_92:
        /*01ec*/ 	.byte	0x04, 0x11
        /*01ee*/ 	.short	(.L_94 - .L_93)
	.align		4
.L_93:
        /*01f0*/ 	.word	index@(_ZN7cutlass13device_kernelIN5flash19enable_sm80_to_sm89INS1_16FlashAttnFwdSm80INS1_25CollectiveMainloopFwdSm80ILi4ELi1ELb0EN4cute5tupleIJNS5_1CILi128EEENS7_ILi64EEES8_EEELi128ENS_6half_tEfNS_4arch4Sm80ELb0ELb0ELb1ELb0ELb0ELb0ELb1ELb1EEENS1_21CollectiveEpilogueFwdINS6_IJS8_S8_S9_EEENS6_IJNS7_ILi1EEESH_SH_EEESB_SD_Li128ELb0ELb1ELb1ELb0EEENS1_19SingleTileSchedulerILb0ELb1ELb1ELi128EEEEEEEEEvNT_6ParamsE)
        /*01f4*/ 	.word	0x00000000


	//----- nvinfo : EIATTR_REGCOUNT
	.align		4
.L_94:
        /*01f8*/ 	.byte	0x04, 0x2f
        /*01fa*/ 	.short	(.L_96 - .L_95)
	.align		4
.L_95:
        /*01fc*/ 	.word	index@(_ZN7cutlass13device_kernelIN5flash19enable_sm80_to_sm89INS1_16FlashAttnFwdSm80INS1_25CollectiveMainloopFwdSm80ILi8ELi1ELb1EN4cute5tupleIJNS5_1CILi128EEES8_S8_EEELi128ENS_6half_tEfNS_4arch4Sm80ELb1ELb0ELb1ELb0ELb0ELb0ELb1ELb1EEENS1_21CollectiveEpilogueFwdIS9_NS6_IJNS7_ILi1EEESF_SF_EEESA_SC_Li256ELb0ELb1ELb1ELb0EEENS1_30DynamicPersistentTileSchedulerILi256ELi256ELb1ELb1ELb0EEEEEEEEEvNT_6ParamsE)
        /*0200*/ 	.word	0x00000004


	//----- nvinfo : EIATTR_FRAME_SIZE
	.align		4
.L_96:
        /*0204*/ 	.byte	0x04, 0x11
        /*0206*/ 	.short	(.L_98 - .L_97)
	.align		4
.L_97:
        /*0208*/ 	.word	index@(_ZN7cutlass13device_kernelIN5flash19enable_sm80_to_sm89INS1_16FlashAttnFwdSm80INS1_25CollectiveMainloopFwdSm80ILi8ELi1ELb1EN4cute5tupleIJNS5_1CILi128EEES8_S8_EEELi128ENS_6half_tEfNS_4arch4Sm80ELb1ELb0ELb1ELb0ELb0ELb0ELb1ELb1EEENS1_21CollectiveEpilogueFwdIS9_NS6_IJNS7_ILi1EEESF_SF_EEESA_SC_Li256ELb0ELb1ELb1ELb0EEENS1_30DynamicPersistentTileSchedulerILi256ELi256ELb1ELb1ELb0EEEEEEEEEvNT_6ParamsE)
        /*020c*/ 	.word	0x00000000


	//----- nvinfo : EIATTR_REGCOUNT
	.align		4
.L_98:
        /*0210*/ 	.byte	0x04, 0x2f
        /*0212*/ 	.short	(.L_100 - .L_99)
	.align		4
.L_99:
        /*0214*/ 	.word	index@(_ZN7cutlass13device_kernelIN5flash19enable_sm80_to_sm89INS1_16FlashAttnFwdSm80INS1_25CollectiveMainloopFwdSm80ILi8ELi1ELb1EN4cute5tupleIJNS5_1CILi128EEENS7_ILi96EEES8_EEELi128ENS_6half_tEfNS_4arch4Sm80ELb0ELb1ELb1ELb0ELb0ELb0ELb1ELb1EEENS1_21CollectiveEpilogueFwdINS6_IJS8_S8_S9_EEENS6_IJNS7_ILi1EEESH_SH_EEESB_SD_Li256ELb0ELb1ELb1ELb0EEENS1_19SingleTileSchedulerILb0ELb1ELb1ELi128EEEEEEEEEvNT_6ParamsE)
        /*0218*/ 	.word	0x00000004


	//----- nvinfo : EIATTR_FRAME_SIZE
	.align		4
.L_100:
        /*021c*/ 	.byte	0x04, 0x11
        /*021e*/ 	.short	(.L_102 - .L_101)
	.align		4
.L_101:
        /*0220*/ 	.word	index@(_ZN7cutlass13device_kernelIN5flash19enable_sm80_to_sm89INS1_16FlashAttnFwdSm80INS1_25CollectiveMainloopFwdSm80ILi8ELi1ELb1EN4cute5tupleIJNS5_1CILi128EEENS7_ILi96EEES8_EEELi128ENS_6half_tEfNS_4arch4Sm80ELb0ELb1ELb1ELb0ELb0ELb0ELb1ELb1EEENS1_21CollectiveEpilogueFwdINS6_IJS8_S8_S9_EEENS6_IJNS7_ILi1EEESH_SH_EEESB_SD_Li256ELb0ELb1ELb1ELb0EEENS1_19SingleTileSchedulerILb0ELb1ELb1ELi128EEEEEEEEEvNT_6ParamsE)
        /*0224*/ 	.word	0x00000000


	//----- nvinfo : EIATTR_REGCOUNT
	.align		4
.L_102:
        /*0228*/ 	.byte	0x04, 0x2f
        /*022a*/ 	.short	(.L_104 - .L_103)
	.align		4
.L_103:
        /*022c*/ 	.word	index@(_ZN7cutlass13device_kernelIN5flash19enable_sm80_to_sm89INS1_16FlashAttnFwdSm80INS1_25CollectiveMainloopFwdSm80ILi8ELi1ELb1EN4cute5tupleIJNS5_1CILi128EEES8_S8_EEELi128ENS_6half_tEfNS_4arch4Sm80ELb0ELb0ELb1ELb0ELb0ELb0ELb1ELb1EEENS1_21CollectiveEpilogueFwdIS9_NS6_IJNS7_ILi1EEESF_SF_EEESA_SC_Li256ELb0ELb1ELb1ELb0EEENS1_19SingleTileSchedulerILb0ELb1ELb1ELi128EEEEEEEEEvNT_6ParamsE)
        /*0230*/ 	.word	0x00000004


	//----- nvinfo : EIATTR_FRAME_SIZE
	.align		4
.L_104:
        /*0234*/ 	.byte	0x04, 0x11
        /*0236*/ 	.short	(.L_106 - .L_105)
	.align		4
.L_105:
        /*0238*/ 	.word	index@(_ZN7cutlass13device_kernelIN5flash19enable_sm80_to_sm89INS1_16FlashAttnFwdSm80INS1_25CollectiveMainloopFwdSm80ILi8ELi1ELb1EN4cute5tupleIJNS5_1CILi128EEES8_S8_EEELi128ENS_6half_tEfNS_4arch4Sm80ELb0ELb0ELb1ELb0ELb0ELb0ELb1ELb1EEENS1_21CollectiveEpilogueFwdIS9_NS6_IJNS7_ILi1EEESF_SF_EEESA_SC_Li256ELb0ELb1ELb1ELb0EEENS1_19SingleTileSchedulerILb0ELb1ELb1ELi128EEEEEEEEEvNT_6ParamsE)
        /*023c*/ 	.word	0x00000000


	//----- nvinfo : EIATTR_MIN_STACK_SIZE
	.align		4
.L_106:
        /*0240*/ 	.byte	0x04, 0x12
        /*0242*/ 	.short	(.L_108 - .L_107)
	.align		4
.L_107:
        /*0244*/ 	.word	index@(_ZN7cutlass13device_kernelIN5flash19enable_sm80_to_sm89INS1_16FlashAttnFwdSm80INS1_25CollectiveMainloopFwdSm80ILi8ELi1ELb1EN4cute5tupleIJNS5_1CILi128EEES8_S8_EEELi128ENS_6half_tEfNS_4arch4Sm80ELb0ELb0ELb1ELb0ELb0ELb0ELb1ELb1EEENS1_21CollectiveEpilogueFwdIS9_NS6_IJNS7_ILi1EEESF_SF_EEESA_SC_Li256ELb0ELb1ELb1ELb0EEENS1_19SingleTileSchedulerILb0ELb1ELb1ELi128EEEEEEEEEvNT_6ParamsE)
        /*0248*/ 	.word	0x00000000


	//----- nvinfo : EIATTR_MIN_STACK_SIZE
	.align		4
.L_108:
        /*024c*/ 	.byte	0x04, 0x12
        /*024e*/ 	.short	(.L_110 - .L_109)
	.align		4
.L_109:
        /*0250*/ 	.word	index@(_ZN7cutlass13device_kernelIN5flash19enable_sm80_to_sm89INS1_16FlashAttnFwdSm80INS1_25CollectiveMainloopFwdSm80ILi8ELi1ELb1EN4cute5tupleIJNS5_1CILi128EEENS7_ILi96EEES8_EEELi128ENS_6half_tEfNS_4arch4Sm80ELb0ELb1ELb1ELb0ELb0ELb0ELb1ELb1EEENS1_21CollectiveEpilogueFwdINS6_IJS8_S8_S9_EEENS6_IJNS7_ILi1EEESH_SH_EEESB_SD_Li256ELb0ELb1ELb1ELb0EEENS1_19SingleTileSchedulerILb0ELb1ELb1ELi128EEEEEEEEEvNT_6ParamsE)
        /*0254*/ 	.word	0x00000000


	//----- nvinfo : EIATTR_MIN_STACK_SIZE
	.align		4
.L_110:
        /*0258*/ 	.byte	0x04, 0x12
        /*025a*/ 	.short	(.L_112 - .L_111)
	.align		4
.L_111:
        /*025c*/ 	.word	index@(_ZN7cutlass13device_kernelIN5flash19enable_sm80_to_sm89INS1_16FlashAttnFwdSm80INS1_25CollectiveMainloopFwdSm80ILi8ELi1ELb1EN4cute5tupleIJNS5_1CILi128EEES8_S8_EEELi128ENS_6half_tEfNS_4arch4Sm80ELb1ELb0ELb1ELb0ELb0ELb0ELb1ELb1EEENS1_21CollectiveEpilogueFwdIS9_NS6_IJNS7_ILi1EEESF_SF_EEESA_SC_Li256ELb0ELb1ELb1ELb0EEENS1_30DynamicPersistentTileSchedulerILi256ELi256ELb1ELb1ELb0EEEEEEEEEvNT_6ParamsE)
        /*0260*/ 	.word	0x00000000


	//----- nvinfo : EIATTR_MIN_STACK_SIZE
	.align		4
.L_112:
        /*0264*/ 	.byte	0x04, 0x12
        /*0266*/ 	.short	(.L_114 - .L_113)
	.align		4
.L_113:
        /*0268*/ 	.word	index@(_ZN7cutlass13device_kernelIN5flash19enable_sm80_to_sm89INS1_16FlashAttnFwdSm80INS1_25CollectiveMainloopFwdSm80ILi4ELi1ELb0EN4cute5tupleIJNS5_1CILi128EEENS7_ILi64EEES8_EEELi128ENS_6half_tEfNS_4arch4Sm80ELb0ELb0ELb1ELb0ELb0ELb0ELb1ELb1EEENS1_21CollectiveEpilogueFwdINS6_IJS8_S8_S9_EEENS6_IJNS7_ILi1EEESH_SH_EEESB_SD_Li128ELb0ELb1ELb1ELb0EEENS1_19SingleTileSchedulerILb0ELb1ELb1ELi128EEEEEEEEEvNT_6ParamsE)
        /*026c*/ 	.word	0x00000000


	//----- nvinfo : EIATTR_MIN_STACK_SIZE
	.align		4
.L_114:
        /*0270*/ 	.byte	0x04, 0x12
        /*0272*/ 	.short	(.L_116 - .L_115)
	.align		4
.L_115:
        /*0274*/ 	.word	index@(_ZN7cutlass13device_kernelIN5flash19enable_sm80_to_sm89INS1_16FlashAttnFwdSm80INS1_25CollectiveMainloopFwdSm80ILi8ELi1ELb1EN4cute5tupleIJNS5_1CILi128EEENS7_ILi112EEES8_EEELi128ENS_6half_tEfNS_4arch4Sm80ELb0ELb0ELb1ELb1ELb0ELb0ELb1ELb1EEENS1_21CollectiveEpilogueFwdINS6_IJS8_S8_S9_EEENS6_IJNS7_ILi1EEESH_SH_EEESB_SD_Li256ELb1ELb1ELb1ELb0EEENS1_36VarlenDynamicPersistentTileSchedulerILi128ELi112ELi256ELi256ELb1ELb1ELb0ELb0ELb1ELb1EEEEEEEEEvNT_6ParamsE)
        /*0278*/ 	.word	0x00000000


	//----- nvinfo : EIATTR_MIN_STACK_SIZE
	.align		4
.L_116:
        /*027c*/ 	.byte	0x04, 0x12
        /*027e*/ 	.short	(.L_118 - .L_117)
	.align		4
.L_117:
        /*0280*/ 	.word	index@(_ZN7cutlass13device_kernelIN5flash19enable_sm80_to_sm89INS1_16FlashAttnFwdSm80INS1_25CollectiveMainloopFwdSm80ILi8ELi1ELb1EN4cute5tupleIJNS5_1CILi128EEENS7_ILi112EEES8_EEELi128ENS_6half_tEfNS_4arch4Sm80ELb0ELb0ELb1ELb1ELb0ELb1ELb1ELb1EEENS1_21CollectiveEpilogueFwdINS6_IJS8_S8_S9_EEENS6_IJNS7_ILi1EEESH_SH_EEESB_SD_Li256ELb1ELb1ELb1ELb0EEENS1_36VarlenDynamicPersistentTileSchedulerILi128ELi112ELi256ELi256ELb1ELb1ELb0ELb0ELb1ELb1EEEEEEEEEvNT_6ParamsE)
        /*0284*/ 	.word	0x00000000


	//----- nvinfo : EIATTR_MIN_STACK_SIZE
	.align		4
.L_118:
        /*0288*/ 	.byte	0x04, 0x12
        /*028a*/ 	.short	(.L_120 - .L_119)
	.align		4
.L_119:
        /*028c*/ 	.word	index@(_ZN7cutlass13device_kernelIN5flash19enable_sm80_to_sm89INS1_16FlashAttnFwdSm80INS1_25CollectiveMainloopFwdSm80ILi4ELi1ELb0EN4cute5tupleIJNS5_1CILi128EEENS7_ILi48EEES8_EEELi128ENS_6half_tEfNS_4arch4Sm80ELb0ELb1ELb1ELb0ELb0ELb0ELb1ELb1EEENS1_21CollectiveEpilogueFwdINS6_IJS8_S8_S9_EEENS6_IJNS7_ILi1EEESH_SH_EEESB_SD_Li128ELb0ELb1ELb1ELb0EEENS1_19SingleTileSchedulerILb0ELb1ELb1ELi128EEEEEEEEEvNT_6ParamsE)
        /*0290*/ 	.word	0x00000000


	//----- nvinfo : EIATTR_MIN_STACK_SIZE
	.align		4
.L_120:
        /*0294*/ 	.byte	0x04, 0x12
        /*0296*/ 	.short	(.L_122 - .L_121)
	.align		4
.L_121:
        /*0298*/ 	.word	index@(_ZN7cutlass13device_kernelIN5flash19enable_sm80_to_sm89INS1_16FlashAttnFwdSm80INS1_25CollectiveMainloopFwdSm80ILi8ELi1ELb1EN4cute5tupleIJNS5_1CILi128EEENS7_ILi96EEES8_EEELi128ENS_6half_tEfNS_4arch4Sm80ELb0ELb1ELb1ELb1ELb0ELb0ELb1ELb1EEENS1_21CollectiveEpilogueFwdINS6_IJS8_S8_S9_EEENS6_IJNS7_ILi1EEESH_SH_EEESB_SD_Li256ELb1ELb1ELb1ELb0EEENS1_36VarlenDynamicPersistentTileSchedulerILi128ELi96ELi256ELi256ELb1ELb1ELb0ELb1ELb0ELb1EEEEEEEEEvNT_6ParamsE)
        /*029c*/ 	.word	0x00000000


	//----- nvinfo : EIATTR_MIN_STACK_SIZE
	.align		4
.L_122:
        /*02a0*/ 	.byte	0x04, 0x12
        /*02a2*/ 	.short	(.L_124 - .L_123)
	.align		4
.L_123:
        /*02a4*/ 	.word	index@(_ZN7cutlass13device_kernelIN5flash19enable_sm80_to_sm89INS1_16FlashAttnFwdSm80INS1_25CollectiveMainloopFwdSm80ILi8ELi1ELb1EN4cute5tupleIJNS5_1CILi128EEENS7_ILi96EEES8_EEELi128ENS_6half_tEfNS_4arch4Sm80ELb0ELb1ELb1ELb1ELb0ELb1ELb1ELb1EEENS1_21CollectiveEpilogueFwdINS6_IJS8_S8_S9_EEENS6_IJNS7_ILi1EEESH_SH_EEESB_SD_Li256ELb1ELb1ELb1ELb0EEENS1_36VarlenDynamicPersistentTileSchedulerILi128ELi96ELi256ELi256ELb1ELb1ELb0ELb1ELb0ELb1EEEEEEEEEvNT_6ParamsE)
        /*02a8*/ 	.word	0x00000000


	//----- nvinfo : EIATTR_MIN_STACK_SIZE
	.align		4
.L_124:
        /*02ac*/ 	.byte	0x04, 0x12
        /*02ae*/ 	.short	(.L_126 - .L_125)
	.align		4
.L_125:
        /*02b0*/ 	.word	index@(_ZN7cutlass13device_kernelIN5flash19enable_sm80_to_sm89INS1_16FlashAttnFwdSm80INS1_25CollectiveMainloopFwdSm80ILi4ELi1ELb0EN4cute5tupleIJNS5_1CILi128EEENS7_ILi64EEES8_EEELi128ENS_6half_tEfNS_4arch4Sm80ELb1ELb0ELb1ELb0ELb0ELb0ELb1ELb1EEENS1_21CollectiveEpilogueFwdINS6_IJS8_S8_S9_EEENS6_IJNS7_ILi1EEESH_SH_EEESB_SD_Li128ELb0ELb1ELb1ELb0EEENS1_30DynamicPersistentTileSchedulerILi128ELi128ELb1ELb1ELb0EEEEEEEEEvNT_6ParamsE)
        /*02b4*/ 	.word	0x00000000


	//----- nvinfo : EIATTR_MIN_STACK_SIZE
	.align		4
.L_126:
        /*02b8*/ 	.byte	0x04, 0x12
        /*02ba*/ 	.short	(.L_128 - .L_127)
	.align		4
.L_127:
        /*02bc*/ 	.word	index@(_ZN7cutlass13device_kernelIN5flash19enable_sm80_to_sm89INS1_16FlashAttnFwdSm80INS1_25CollectiveMainloopFwdSm80ILi8ELi1ELb1EN4cute5tupleIJNS5_1CILi128EEENS7_ILi112EEES8_EEELi128ENS_6half_tEfNS_4arch4Sm80ELb1ELb0ELb1ELb1ELb0ELb0ELb1ELb1EEENS1_21CollectiveEpilogueFwdINS6_IJS8_S8_S9_EEENS6_IJNS7_ILi1EEESH_SH_EEESB_SD_Li256ELb1ELb1ELb1ELb0EEENS1_36VarlenDynamicPersistentTileSchedulerILi128ELi112ELi256ELi256ELb1ELb1ELb0ELb1ELb1ELb1EEEEEEEEEvNT_6ParamsE)
        /*02c0*/ 	.word	0x00000000


	//----- nvinfo : EIATTR_MIN_STACK_SIZE
	.align		4
.L_128:
        /*02c4*/ 	.byte	0x04, 0x12
        /*02c6*/ 	.short	(.L_130 - .L_129)
	.align		4
.L_129:
        /*02c8*/ 	.word	index@(_ZN7cutlass13device_kernelIN5flash19enable_sm80_to_sm89INS1_16FlashAttnFwdSm80INS1_25CollectiveMainloopFwdSm80ILi8ELi1ELb1EN4cute5tupleIJNS5_1CILi128EEENS7_ILi112EEES8_EEELi128ENS_6half_tEfNS_4arch4Sm80ELb1ELb0ELb1ELb1ELb0ELb1ELb1ELb1EEENS1_21CollectiveEpilogueFwdINS6_IJS8_S8_S9_EEENS6_IJNS7_ILi1EEESH_SH_EEESB_SD_Li256ELb1ELb1ELb1ELb0EEENS1_36VarlenDynamicPersistentTileSchedulerILi128ELi112ELi256ELi256ELb1ELb1ELb0ELb1ELb1ELb1EEEEEEEEEvNT_6ParamsE)
        /*02cc*/ 	.word	0x00000000


	//----- nvinfo : EIATTR_MIN_STACK_SIZE
	.align		4
.L_130:
        /*02d0*/ 	.byte	0x04, 0x12
        /*02d2*/ 	.short	(.L_132 - .L_131)
	.align		4
.L_131:
        /*02d4*/ 	.word	index@(_ZN7cutlass13device_kernelIN5flash19enable_sm80_to_sm89INS1_16FlashAttnFwdSm80INS1_25CollectiveMainloopFwdSm80ILi8ELi1ELb1EN4cute5tupleIJNS5_1CILi128EEES8_S8_EEELi128ENS_6half_tEfNS_4arch4Sm80ELb0ELb0ELb0ELb0ELb0ELb0ELb1ELb1EEENS1_21CollectiveEpilogueFwdIS9_NS6_IJNS7_ILi1EEESF_SF_EEESA_SC_Li256ELb0ELb1ELb1ELb0EEENS1_19SingleTileSchedulerILb0ELb1ELb1ELi128EEEEEEEEEvNT_6ParamsE)
        /*02d8*/ 	.word	0x00000000


	//----- nvinfo : EIATTR_MIN_STACK_SIZE
	.align		4
.L_132:
        /*02dc*/ 	.byte	0x04, 0x12
        /*02de*/ 	.short	(.L_134 - .L_133)
	.align		4
.L_133:
        /*02e0*/ 	.word	index@(_ZN7cutlass13device_kernelIN5flash19enable_sm80_to_sm89INS1_16FlashAttnFwdSm80INS1_25CollectiveMainloopFwdSm80ILi8ELi1ELb1EN4cute5tupleIJNS5_1CILi128EEENS7_ILi96EEES8_EEELi128ENS_6half_tEfNS_4arch4Sm80ELb0ELb1ELb0ELb0ELb0ELb0ELb1ELb1EEENS1_21CollectiveEpilogueFwdINS6_IJS8_S8_S9_EEENS6_IJNS7_ILi1EEESH_SH_EEESB_SD_Li256ELb0ELb1ELb1ELb0EEENS1_19SingleTileSchedulerILb0ELb1ELb1ELi128EEEEEEEEEvNT_6ParamsE)
        /*02e4*/ 	.word	0x00000000


	//----- nvinfo : EIATTR_MIN_STACK_SIZE
	.align		4
.L_134:
        /*02e8*/ 	.byte	0x04, 0x12
        /*02ea*/ 	.short	(.L_136 - .L_135)
	.align		4
.L_135:
        /*02ec*/ 	.word	index@(_ZN7cutlass13device_kernelIN5flash19enable_sm80_to_sm89INS1_16FlashAttnFwdSm80INS1_25CollectiveMainloopFwdSm80ILi8ELi1ELb1EN4cute5tupleIJNS5_1CILi128EEES8_S8_EEELi128ENS_6half_tEfNS_4arch4Sm80ELb1ELb0ELb0ELb0ELb0ELb0ELb1ELb1EEENS1_21CollectiveEpilogueFwdIS9_NS6_IJNS7_ILi1EEESF_SF_EEESA_SC_Li256ELb0ELb1ELb1ELb0EEENS1_30DynamicPersistentTileSchedulerILi256ELi256ELb1ELb1ELb0EEEEEEEEEvNT_6ParamsE)
        /*02f0*/ 	.word	0x00000000


	//----- nvinfo : EIATTR_MIN_STACK_SIZE
	.align		4
.L_136:
        /*02f4*/ 	.byte	0x04, 0x12
        /*02f6*/ 	.short	(.L_138 - .L_137)
	.align		4
.L_137:
        /*02f8*/ 	.word	index@(_ZN7cutlass13device_kernelIN5flash19enable_sm80_to_sm89INS1_16FlashAttnFwdSm80INS1_25CollectiveMainloopFwdSm80ILi4ELi1ELb0EN4cute5tupleIJNS5_1CILi128EEENS7_ILi64EEES8_EEELi128ENS_6half_tEfNS_4arch4Sm80ELb0ELb0ELb0ELb0ELb0ELb0ELb1ELb1EEENS1_21CollectiveEpilogueFwdINS6_IJS8_S8_S9_EEENS6_IJNS7_ILi1EEESH_SH_EEESB_SD_Li128ELb0ELb1ELb1ELb0EEENS1_19SingleTileSchedulerILb0ELb1ELb1ELi128EEEEEEEEEvNT_6ParamsE)
        /*02fc*/ 	.word	0x00000000


	//----- nvinfo : EIATTR_MIN_STACK_SIZE
	.align		4
.L_138:
        /*0300*/ 	.byte	0x04, 0x12
        /*0302*/ 	.short	(.L_140 - .L_139)
	.align		4
.L_139:
        /*0304*/ 	.word	index@(_ZN7cutlass13device_kernelIN5flash19enable_sm80_to_sm89INS1_16FlashAttnFwdSm80INS1_25CollectiveMainloopFwdSm80ILi8ELi1ELb1EN4cute5tupleIJNS5_1CILi128EEENS7_ILi112EEES8_EEELi128ENS_6half_tEfNS_4arch4Sm80ELb0ELb0ELb0ELb1ELb0ELb0ELb1ELb1EEENS1_21CollectiveEpilogueFwdINS6_IJS8_S8_S9_EEENS6_IJNS7_ILi1EEESH_SH_EEESB_SD_Li256ELb1ELb1ELb1ELb0EEENS1_36VarlenDynamicPersistentTileSchedulerILi128ELi112ELi256ELi256ELb1ELb1ELb0ELb0ELb1ELb1EEEEEEEEEvNT_6ParamsE)
        /*0308*/ 	.word	0x00000000


	//----- nvinfo : EIATTR_MIN_STACK_SIZE
	.align		4
.L_140:
        /*030c*/ 	.byte	0x04, 0x12
        /*030e*/ 	.short	(.L_142 - .L_141)
	.align		4
.L_141:
        /*0310*/ 	.word	index@(_ZN7cutlass13device_kernelIN5flash19enable_sm80_to_sm89INS1_16FlashAttnFwdSm80INS1_25CollectiveMainloopFwdSm80ILi8ELi1ELb1EN4cute5tupleIJNS5_1CILi128EEENS7_ILi112EEES8_EEELi128ENS_6half_tEfNS_4arch4Sm80ELb0ELb0ELb0ELb1ELb0ELb1ELb1ELb1EEENS1_21CollectiveEpilogueFwdINS6_IJS8_S8_S9_EEENS6_IJNS7_ILi1EEESH_SH_EEESB_SD_Li256ELb1ELb1ELb1ELb0EEENS1_36VarlenDynamicPersistentTileSchedulerILi128ELi112ELi256ELi256ELb1ELb1ELb0ELb0ELb1ELb1EEEEEEEEEvNT_6ParamsE)
        /*0314*/ 	.word	0x00000000


	//----- nvinfo : EIATTR_MIN_STACK_SIZE
	.align		4
.L_142:
        /*0318*/ 	.byte	0x04, 0x12
        /*031a*/ 	.short	(.L_144 - .L_143)
	.align		4
.L_143:
        /*031c*/ 	.word	index@(_ZN7cutlass13device_kernelIN5flash19enable_sm80_to_sm89INS1_16FlashAttnFwdSm80INS1_25CollectiveMainloopFwdSm80ILi4ELi1ELb0EN4cute5tupleIJNS5_1CILi128EEENS7_ILi48EEES8_EEELi128ENS_6half_tEfNS_4arch4Sm80ELb0ELb1ELb0ELb0ELb0ELb0ELb1ELb1EEENS1_21CollectiveEpilogueFwdINS6_IJS8_S8_S9_EEENS6_IJNS7_ILi1EEESH_SH_EEESB_SD_Li128ELb0ELb1ELb1ELb0EEENS1_19SingleTileSchedulerILb0ELb1ELb1ELi128EEEEEEEEEvNT_6ParamsE)
        /*0320*/ 	.word	0x00000000


	//----- nvinfo : EIATTR_MIN_STACK_SIZE
	.align		4
.L_144:
        /*0324*/ 	.byte	0x04, 0x12
        /*0326*/ 	.short	(.L_146 - .L_145)
	.align		4
.L_145:
        /*0328*/ 	.word	index@(_ZN7cutlass13device_kernelIN5flash19enable_sm80_to_sm89INS1_16FlashAttnFwdSm80INS1_25CollectiveMainloopFwdSm80ILi8ELi1ELb1EN4cute5tupleIJNS5_1CILi128EEENS7_ILi96EEES8_EEELi128ENS_6half_tEfNS_4arch4Sm80ELb0ELb1ELb0ELb1ELb0ELb0ELb1ELb1EEENS1_21CollectiveEpilogueFwdINS6_IJS8_S8_S9_EEENS6_IJNS7_ILi1EEESH_SH_EEESB_SD_Li256ELb1ELb1ELb1ELb0EEENS1_36VarlenDynamicPersistentTileSchedulerILi128ELi96ELi256ELi256ELb1ELb1ELb0ELb1ELb0ELb1EEEEEEEEEvNT_6ParamsE)
        /*032c*/ 	.word	0x00000000


	//----- nvinfo : EIATTR_MIN_STACK_SIZE
	.align		4
.L_146:
        /*0330*/ 	.byte	0x04, 0x12
        /*0332*/ 	.short	(.L_148 - .L_147)
	.align		4
.L_147:
        /*0334*/ 	.word	index@(_ZN7cutlass13device_kernelIN5flash19enable_sm80_to_sm89INS1_16FlashAttnFwdSm80INS1_25CollectiveMainloopFwdSm80ILi8ELi1ELb1EN4cute5tupleIJNS5_1CILi128EEENS7_ILi96EEES8_EEELi128ENS_6half_tEfNS_4arch4Sm80ELb0ELb1ELb0ELb1ELb0ELb1ELb1ELb1EEENS1_21CollectiveEpilogueFwdINS6_IJS8_S8_S9_EEENS6_IJNS7_ILi1EEESH_SH_EEESB_SD_Li256ELb1ELb1ELb1ELb0EEENS1_36VarlenDynamicPersistentTileSchedulerILi128ELi96ELi256ELi256ELb1ELb1ELb0ELb1ELb0ELb1EEEEEEEEEvNT_6ParamsE)
        /*0338*/ 	.word	0x00000000


	//----- nvinfo : EIATTR_MIN_STACK_SIZE
	.align		4
.L_148:
        /*033c*/ 	.byte	0x04, 0x12
        /*033e*/ 	.short	(.L_150 - .L_149)
	.align		4
.L_149:
        /*0340*/ 	.word	index@(_ZN7cutlass13device_kernelIN5flash19enable_sm80_to_sm89INS1_16FlashAttnFwdSm80INS1_25CollectiveMainloopFwdSm80ILi4ELi1ELb0EN4cute5tupleIJNS5_1CILi128EEENS7_ILi64EEES8_EEELi128ENS_6half_tEfNS_4arch4Sm80ELb1ELb0ELb0ELb0ELb0ELb0ELb1ELb1EEENS1_21CollectiveEpilogueFwdINS6_IJS8_S8_S9_EEENS6_IJNS7_ILi1EEESH_SH_EEESB_SD_Li128ELb0ELb1ELb1ELb0EEENS1_30DynamicPersistentTileSchedulerILi128ELi128ELb1ELb1ELb0EEEEEEEEEvNT_6ParamsE)
        /*0344*/ 	.word	0x00000000


	//----- nvinfo : EIATTR_MIN_STACK_SIZE
	.align		4
.L_150:
        /*0348*/ 	.byte	0x04, 0x12
        /*034a*/ 	.short	(.L_152 - .L_151)
	.align		4
.L_151:
        /*034c*/ 	.word	index@(_ZN7cutlass13device_kernelIN5flash19enable_sm80_to_sm89INS1_16FlashAttnFwdSm80INS1_25CollectiveMainloopFwdSm80ILi8ELi1ELb1EN4cute5tupleIJNS5_1CILi128EEENS7_ILi112EEES8_EEELi128ENS_6half_tEfNS_4arch4Sm80ELb1ELb0ELb0ELb1ELb0ELb0ELb1ELb1EEENS1_21CollectiveEpilogueFwdINS6_IJS8_S8_S9_EEENS6_IJNS7_ILi1EEESH_SH_EEESB_SD_Li256ELb1ELb1ELb1ELb0EEENS1_36VarlenDynamicPersistentTileSchedulerILi128ELi112ELi256ELi256ELb1ELb1ELb0ELb1ELb1ELb1EEEEEEEEEvNT_6ParamsE)
        /*0350*/ 	.word	0x00000000


	//----- nvinfo : EIATTR_MIN_STACK_SIZE
	.align		4
.L_152:
        /*0354*/ 	.byte	0x04, 0x12
        /*0356*/ 	.short	(.L_154 - .L_153)
	.align		4
.L_153:
        /*0358*/ 	.word	index@(_ZN7cutlass13device_kernelIN5flash19enable_sm80_to_sm89INS1_16FlashAttnFwdSm80INS1_25CollectiveMainloopFwdSm80ILi8ELi1ELb1EN4cute5tupleIJNS5_1CILi128EEENS7_ILi112EEES8_EEELi128ENS_6half_tEfNS_4arch4Sm80ELb1ELb0ELb0ELb1ELb0ELb1ELb1ELb1EEENS1_21CollectiveEpilogueFwdINS6_IJS8_S8_S9_EEENS6_IJNS7_ILi1EEESH_SH_EEESB_SD_Li256ELb1ELb1ELb1ELb0EEENS1_36VarlenDynamicPersistentTileSchedulerILi128ELi112ELi256ELi256ELb1ELb1ELb0ELb1ELb1ELb1EEEEEEEEEvNT_6ParamsE)
        /*035c*/ 	.word	0x00000000
.L_154:


//--------------------- .nv.compat                --------------------------
	.section	.nv.compat,"",@"SHT_CUDA_COMPAT_INFO"
	.align	4
        /*0000*/ 	.byte	0x02, 0x09, 0x01, 0x00, 0x02, 0x02, 0x01, 0x00, 0x02, 0x05, 0x05, 0x00, 0x03, 0x07, 0x01, 0x01
        /*0010*/ 	.byte	0x02, 0x03, 0x00, 0x00, 0x02, 0x06, 0x01, 0x00, 0x04, 0x0b, 0x08, 0x00, 0x00, 0x00, 0x00, 0x00
        /*0020*/ 	.byte	0x00, 0x00, 0x00, 0x00


//--------------------- .nv.info._ZN7cutlass13device_kernelIN5flash19enable_sm80_to_sm89INS1_16FlashAttnFwdSm80INS1_25CollectiveMainloopFwdSm80ILi8ELi1ELb1EN4cute5tupleIJNS5_1CILi128EEES8_S8_EEELi128ENS_6half_tEfNS_4arch4Sm80ELb0ELb0ELb1ELb0ELb0ELb0ELb1ELb1EEENS1_21CollectiveEpilogueFwdIS9_NS6_IJNS7_ILi1EEESF_SF_EEESA_SC_Li256ELb0ELb1ELb1ELb0EEENS1_19SingleTileSchedulerILb0ELb1ELb1ELi128EEEEEEEEEvNT_6ParamsE --------------------------
	.section	.nv.info._ZN7cutlass13device_kernelIN5flash19enable_sm80_to_sm89INS1_16FlashAttnFwdSm80INS1_25CollectiveMainloopFwdSm80ILi8ELi1ELb1EN4cute5tupleIJNS5_1CILi128EEES8_S8_EEELi128ENS_6half_tEfNS_4arch4Sm80ELb0ELb0ELb1ELb0ELb0ELb0ELb1ELb1EEENS1_21CollectiveEpilogueFwdIS9_NS6_IJNS7_ILi1EEESF_SF_EEESA_SC_Li256ELb0ELb1ELb1ELb0EEENS1_19SingleTileSchedulerILb0ELb1ELb1ELi128EEEEEEEEEvNT_6ParamsE,"",@"SHT_CUDA_INFO"
	.sectionflags	@""
	.align	4


	//----- nvinfo : EIATTR_CUDA_API_VERSION
	.align		4
        /*0000*/ 	.byte	0x04, 0x37
        /*0002*/ 	.short	(.L_156 - .L_155)
.L_155:
        /*0004*/ 	.word	0x00000082


	//----- nvinfo : EIATTR_KPARAM_INFO
	.align		4
.L_156:
        /*0008*/ 	.byte	0x04, 0x17
        /*000a*/ 	.short	(.L_158 - .L_157)
.L_157:
        /*000c*/ 	.word	0x00000000
        /*0010*/ 	.short	0x0000
        /*0012*/ 	.short	0x0000
        /*0014*/ 	.byte	0x00, 0xf0, 0x61, 0x10


	//----- nvinfo : EIATTR_SPARSE_MMA_MASK
	.align		4
.L_158:
        /*0018*/ 	.byte	0x03, 0x50
        /*001a*/ 	.short	0x0000


	//----- nvinfo : EIATTR_MAXREG_COUNT
	.align		4
        /*001c*/ 	.byte	0x03, 0x1b
        /*001e*/ 	.short	0x00ff


	//----- nvinfo : EIATTR_MERCURY_ISA_VERSION
	.align		4
        /*0020*/ 	.byte	0x03, 0x5f
        /*0022*/ 	.short	0x0101


	//----- nvinfo : EIATTR_EXIT_INSTR_OFFSETS
	.align		4
        /*0024*/ 	.byte	0x04, 0x1c
        /*0026*/ 	.short	(.L_160 - .L_159)


	//   ....[0]....
.L_159:
        /*0028*/ 	.word	0x00000010


	//----- nvinfo : EIATTR_MAX_THREADS
	.align		4
.L_160:
        /*002c*/ 	.byte	0x04, 0x05
        /*002e*/ 	.short	(.L_162 - .L_161)
.L_161:
        /*0030*/ 	.word	0x00000100
        /*0034*/ 	.word	0x00000001
        /*0038*/ 	.word	0x00000001


	//----- nvinfo : EIATTR_CBANK_PARAM_SIZE
	.align		4
.L_162:
        /*003c*/ 	.byte	0x03, 0x19
        /*003e*/ 	.short	0x0418


	//----- nvinfo : EIATTR_PARAM_CBANK
	.align		4
        /*0040*/ 	.byte	0x04, 0x0a
        /*0042*/ 	.short	(.L_164 - .L_163)
	.align		4
.L_163:
        /*0044*/ 	.word	index@(.nv.constant0._ZN7cutlass13device_kernelIN5flash19enable_sm80_to_sm89INS1_16FlashAttnFwdSm80INS1_25CollectiveMainloopFwdSm80ILi8ELi1ELb1EN4cute5tupleIJNS5_1CILi128EEES8_S8_EEELi128ENS_6half_tEfNS_4arch4Sm80ELb0ELb0ELb1ELb0ELb0ELb0ELb1ELb1EEENS1_21CollectiveEpilogueFwdIS9_NS6_IJNS7_ILi1EEESF_SF_EEESA_SC_Li256ELb0ELb1ELb1ELb0EEENS1_19SingleTileSchedulerILb0ELb1ELb1ELi128EEEEEEEEEvNT_6ParamsE)
        /*0048*/ 	.short	0x0210
        /*004a*/ 	.short	0x0418


	//----- nvinfo : EIATTR_SW_WAR
	.align		4
.L_164:
        /*004c*/ 	.byte	0x04, 0x36
        /*004e*/ 	.short	(.L_166 - .L_165)
.L_165:
        /*0050*/ 	.word	0x00000008
.L_166:


//--------------------- .nv.info._ZN7cutlass13device_kernelIN5flash19enable_sm80_to_sm89INS1_16FlashAttnFwdSm80INS1_25CollectiveMainloopFwdSm80ILi8ELi1ELb1EN4cute5tupleIJNS5_1CILi128EEENS7_ILi96EEES8_EEELi128ENS_6half_tEfNS_4arch4Sm80ELb0ELb1ELb1ELb0ELb0ELb0ELb1ELb1EEENS1_21CollectiveEpilogueFwdINS6_IJS8_S8_S9_EEENS6_IJNS7_ILi1EEESH_SH_EEESB_SD_Li256ELb0ELb1ELb1ELb0EEENS1_19SingleTileSchedulerILb0ELb1ELb1ELi128EEEEEEEEEvNT_6ParamsE --------------------------
	.section	.nv.info._ZN7cutlass13device_kernelIN5flash19enable_sm80_to_sm89INS1_16FlashAttnFwdSm80INS1_25CollectiveMainloopFwdSm80ILi8ELi1ELb1EN4cute5tupleIJNS5_1CILi128EEENS7_ILi96EEES8_EEELi128ENS_6half_tEfNS_4arch4Sm80ELb0ELb1ELb1ELb0ELb0ELb0ELb1ELb1EEENS1_21CollectiveEpilogueFwdINS6_IJS8_S8_S9_EEENS6_IJNS7_ILi1EEESH_SH_EEESB_SD_Li256ELb0ELb1ELb1ELb0EEENS1_19SingleTileSchedulerILb0ELb1ELb1ELi128EEEEEEEEEvNT_6ParamsE,"",@"SHT_CUDA_INFO"
	.sectionflags	@""
	.align	4


	//----- nvinfo : EIATTR_CUDA_API_VERSION
	.align		4
        /*0000*/ 	.byte	0x04, 0x37
        /*0002*/ 	.short	(.L_168 - .L_167)
.L_167:
        /*0004*/ 	.word	0x00000082


	//----- nvinfo : EIATTR_KPARAM_INFO
	.align		4
.L_168:
        /*0008*/ 	.byte	0x04, 0x17
        /*000a*/ 	.short	(.L_170 - .L_169)
.L_169:
        /*000c*/ 	.word	0x00000000
        /*0010*/ 	.short	0x0000
        /*0012*/ 	.short	0x0000
        /*0014*/ 	.byte	0x00, 0xf0, 0x61, 0x10


	//----- nvinfo : EIATTR_SPARSE_MMA_MASK
	.align		4
.L_170:
        /*0018*/ 	.byte	0x03, 0x50
        /*001a*/ 	.short	0x0000


	//----- nvinfo : EIATTR_MAXREG_COUNT
	.align		4
        /*001c*/ 	.byte	0x03, 0x1b
        /*001e*/ 	.short	0x00ff


	//----- nvinfo : EIATTR_MERCURY_ISA_VERSION
	.align		4
        /*0020*/ 	.byte	0x03, 0x5f
        /*0022*/ 	.short	0x0101


	//----- nvinfo : EIATTR_EXIT_INSTR_OFFSETS
	.align		4
        /*0024*/ 	.byte	0x04, 0x1c
        /*0026*/ 	.short	(.L_172 - .L_171)


	//   ....[0]....
.L_171:
        /*0028*/ 	.word	0x00000010


	//----- nvinfo : EIATTR_MAX_THREADS
	.align		4
.L_172:
        /*002c*/ 	.byte	0x04, 0x05
        /*002e*/ 	.short	(.L_174 - .L_173)
.L_173:
        /*0030*/ 	.word	0x00000100
        /*0034*/ 	.word	0x00000001
        /*0038*/ 	.word	0x00000001


	//----- nvinfo : EIATTR_CBANK_PARAM_SIZE
	.align		4
.L_174:
        /*003c*/ 	.byte	0x03, 0x19
        /*003e*/ 	.short	0x0418


	//----- nvinfo : EIATTR_PARAM_CBANK
	.align		4
        /*0040*/ 	.byte	0x04, 0x0a
        /*0042*/ 	.short	(.L_176 - .L_175)
	.align		4
.L_175:
        /*0044*/ 	.word	index@(.nv.constant0._ZN7cutlass13device_kernelIN5flash19enable_sm80_to_sm89INS1_16FlashAttnFwdSm80INS1_25CollectiveMainloopFwdSm80ILi8ELi1ELb1EN4cute5tupleIJNS5_1CILi128EEENS7_ILi96EEES8_EEELi128ENS_6half_tEfNS_4arch4Sm80ELb0ELb1ELb1ELb0ELb0ELb0ELb1ELb1EEENS1_21CollectiveEpilogueFwdINS6_IJS8_S8_S9_EEENS6_IJNS7_ILi1EEESH_SH_EEESB_SD_Li256ELb0ELb1ELb1ELb0EEENS1_19SingleTileSchedulerILb0ELb1ELb1ELi128EEEEEEEEEvNT_6ParamsE)
        /*0048*/ 	.short	0x0210
        /*004a*/ 	.short	0x0418


	//----- nvinfo : EIATTR_SW_WAR
	.align		4
.L_176:
        /*004c*/ 	.byte	0x04, 0x36
        /*004e*/ 	.short	(.L_178 - .L_177)
.L_177:
        /*0050*/ 	.word	0x00000008
.L_178:


//--------------------- .nv.info._ZN7cutlass13device_kernelIN5flash19enable_sm80_to_sm89INS1_16FlashAttnFwdSm80INS1_25CollectiveMainloopFwdSm80ILi8ELi1ELb1EN4cute5tupleIJNS5_1CILi128EEES8_S8_EEELi128ENS_6half_tEfNS_4arch4Sm80ELb1ELb0ELb1ELb0ELb0ELb0ELb1ELb1EEENS1_21CollectiveEpilogueFwdIS9_NS6_IJNS7_ILi1EEESF_SF_EEESA_SC_Li256ELb0ELb1ELb1ELb0EEENS1_30DynamicPersistentTileSchedulerILi256ELi256ELb1ELb1ELb0EEEEEEEEEvNT_6ParamsE --------------------------
	.section	.nv.info._ZN7cutlass13device_kernelIN5flash19enable_sm80_to_sm89INS1_16FlashAttnFwdSm80INS1_25CollectiveMainloopFwdSm80ILi8ELi1ELb1EN4cute5tupleIJNS5_1CILi128EEES8_S8_EEELi128ENS_6half_tEfNS_4arch4Sm80ELb1ELb0ELb1ELb0ELb0ELb0ELb1ELb1EEENS1_21CollectiveEpilogueFwdIS9_NS6_IJNS7_ILi1EEESF_SF_EEESA_SC_Li256ELb0ELb1ELb1ELb0EEENS1_30DynamicPersistentTileSchedulerILi256ELi256ELb1ELb1ELb0EEEEEEEEEvNT_6ParamsE,"",@"SHT_CUDA_INFO"
	.sectionflags	@""
	.align	4


	//----- nvinfo : EIATTR_CUDA_API_VERSION
	.align		4
        /*0000*/ 	.byte	0x04, 0x37
        /*0002*/ 	.short	(.L_180 - .L_179)
.L_179:
        /*0004*/ 	.word	0x00000082


	//----- nvinfo : EIATTR_KPARAM_INFO
	.align		4
.L_180:
        /*0008*/ 	.byte	0x04, 0x17
        /*000a*/ 	.short	(.L_182 - .L_181)
.L_181:
        /*000c*/ 	.word	0x00000000
        /*0010*/ 	.short	0x0000
        /*0012*/ 	.short	0x0000
        /*0014*/ 	.byte	0x00, 0xf0, 0xa1, 0x10


	//----- nvinfo : EIATTR_SPARSE_MMA_MASK
	.align		4
.L_182:
        /*0018*/ 	.byte	0x03, 0x50
        /*001a*/ 	.short	0x0000


	//----- nvinfo : EIATTR_MAXREG_COUNT
	.align		4
        /*001c*/ 	.byte	0x03, 0x1b
        /*001e*/ 	.short	0x00ff


	//----- nvinfo : EIATTR_MERCURY_ISA_VERSION
	.align		4
        /*0020*/ 	.byte	0x03, 0x5f
        /*0022*/ 	.short	0x0101


	//----- nvinfo : EIATTR_EXIT_INSTR_OFFSETS
	.align		4
        /*0024*/ 	.byte	0x04, 0x1c
        /*0026*/ 	.short	(.L_184 - .L_183)


	//   ....[0]....
.L_183:
        /*0028*/ 	.word	0x00000010


	//----- nvinfo : EIATTR_MAX_THREADS
	.align		4
.L_184:
        /*002c*/ 	.byte	0x04, 0x05
        /*002e*/ 	.short	(.L_186 - .L_185)
.L_185:
        /*0030*/ 	.word	0x00000100
        /*0034*/ 	.word	0x00000001
        /*0038*/ 	.word	0x00000001


	//----- nvinfo : EIATTR_CBANK_PARAM_SIZE
	.align		4
.L_186:
        /*003c*/ 	.byte	0x03, 0x19
        /*003e*/ 	.short	0x0428


	//----- nvinfo : EIATTR_PARAM_CBANK
	.align		4
        /*0040*/ 	.byte	0x04, 0x0a
        /*0042*/ 	.short	(.L_188 - .L_187)
	.align		4
.L_187:
        /*0044*/ 	.word	index@(.nv.constant0._ZN7cutlass13device_kernelIN5flash19enable_sm80_to_sm89INS1_16FlashAttnFwdSm80INS1_25CollectiveMainloopFwdSm80ILi8ELi1ELb1EN4cute5tupleIJNS5_1CILi128EEES8_S8_EEELi128ENS_6half_tEfNS_4arch4Sm80ELb1ELb0ELb1ELb0ELb0ELb0ELb1ELb1EEENS1_21CollectiveEpilogueFwdIS9_NS6_IJNS7_ILi1EEESF_SF_EEESA_SC_Li256ELb0ELb1ELb1ELb0EEENS1_30DynamicPersistentTileSchedulerILi256ELi256ELb1ELb1ELb0EEEEEEEEEvNT_6ParamsE)
        /*0048*/ 	.short	0x0210
        /*004a*/ 	.short	0x0428


	//----- nvinfo : EIATTR_SW_WAR
	.align		4
.L_188:
        /*004c*/ 	.byte	0x04, 0x36
        /*004e*/ 	.short	(.L_190 - .L_189)
.L_189:
        /*0050*/ 	.word	0x00000008
.L_190:


//--------------------- .nv.info._ZN7cutlass13device_kernelIN5flash19enable_sm80_to_sm89INS1_16FlashAttnFwdSm80INS1_25CollectiveMainloopFwdSm80ILi4ELi1ELb0EN4cute5tupleIJNS5_1CILi128EEENS7_ILi64EEES8_EEELi128ENS_6half_tEfNS_4arch4Sm80ELb0ELb0ELb1ELb0ELb0ELb0ELb1ELb1EEENS1_21CollectiveEpilogueFwdINS6_IJS8_S8_S9_EEENS6_IJNS7_ILi1EEESH_SH_EEESB_SD_Li128ELb0ELb1ELb1ELb0EEENS1_19SingleTileSchedulerILb0ELb1ELb1ELi128EEEEEEEEEvNT_6ParamsE --------------------------
	.section	.nv.info._ZN7cutlass13device_kernelIN5flash19enable_sm80_to_sm89INS1_16FlashAttnFwdSm80INS1_25CollectiveMainloopFwdSm80ILi4ELi1ELb0EN4cute5tupleIJNS5_1CILi128EEENS7_ILi64EEES8_EEELi128ENS_6half_tEfNS_4arch4Sm80ELb0ELb0ELb1ELb0ELb0ELb0ELb1ELb1EEENS1_21CollectiveEpilogueFwdINS6_IJS8_S8_S9_EEENS6_IJNS7_ILi1EEESH_SH_EEESB_SD_Li128ELb0ELb1ELb1ELb0EEENS1_19SingleTileSchedulerILb0ELb1ELb1ELi128EEEEEEEEEvNT_6ParamsE,"",@"SHT_CUDA_INFO"
	.sectionflags	@""
	.align	4


	//----- nvinfo : EIATTR_CUDA_API_VERSION
	.align		4
        /*0000*/ 	.byte	0x04, 0x37
        /*0002*/ 	.short	(.L_192 - .L_191)
.L_191:
        /*0004*/ 	.word	0x00000082


	//----- nvinfo : EIATTR_KPARAM_INFO
	.align		4
.L_192:
        /*0008*/ 	.byte	0x04, 0x17
        /*000a*/ 	.short	(.L_194 - .L_193)
.L_193:
        /*000c*/ 	.word	0x00000000
        /*0010*/ 	.short	0x0000
        /*0012*/ 	.short	0x0000
        /*0014*/ 	.byte	0x00, 0xf0, 0x61, 0x10


	//----- nvinfo : EIATTR_SPARSE_MMA_MASK
	.align		4
.L_194:
        /*0018*/ 	.byte	0x03, 0x50
        /*001a*/ 	.short	0x0000


	//----- nvinfo : EIATTR_MAXREG_COUNT
	.align		4
        /*001c*/ 	.byte	0x03, 0x1b
        /*001e*/ 	.short	0x00ff


	//----- nvinfo : EIATTR_MERCURY_ISA_VERSION
	.align		4
        /*0020*/ 	.byte	0x03, 0x5f
        /*0022*/ 	.short	0x0101


	//----- nvinfo : EIATTR_EXIT_INSTR_OFFSETS
	.align		4
        /*0024*/ 	.byte	0x04, 0x1c
        /*0026*/ 	.short	(.L_196 - .L_195)


	//   ....[0]....
.L_195:
        /*0028*/ 	.word	0x00000010


	//----- nvinfo : EIATTR_MAX_THREADS
	.align		4
.L_196:
        /*002c*/ 	.byte	0x04, 0x05
        /*002e*/ 	.short	(.L_198 - .L_197)
.L_197:
        /*0030*/ 	.word	0x00000080
        /*0034*/ 	.word	0x00000001
        /*0038*/ 	.word	0x00000001


	//----- nvinfo : EIATTR_CBANK_PARAM_SIZE
	.align		4
.L_198:
        /*003c*/ 	.byte	0x03, 0x19
        /*003e*/ 	.short	0x0418


	//----- nvinfo : EIATTR_PARAM_CBANK
	.align		4
        /*0040*/ 	.byte	0x04, 0x0a
        /*0042*/ 	.short	(.L_200 - .L_199)
	.align		4
.L_199:
        /*0044*/ 	.word	index@(.nv.constant0._ZN7cutlass13device_kernelIN5flash19enable_sm80_to_sm89INS1_16FlashAttnFwdSm80INS1_25CollectiveMainloopFwdSm80ILi4ELi1ELb0EN4cute5tupleIJNS5_1CILi128EEENS7_ILi64EEES8_EEELi128ENS_6half_tEfNS_4arch4Sm80ELb0ELb0ELb1ELb0ELb0ELb0ELb1ELb1EEENS1_21CollectiveEpilogueFwdINS6_IJS8_S8_S9_EEENS6_IJNS7_ILi1EEESH_SH_EEESB_SD_Li128ELb0ELb1ELb1ELb0EEENS1_19SingleTileSchedulerILb0ELb1ELb1ELi128EEEEEEEEEvNT_6ParamsE)
        /*0048*/ 	.short	0x0210
        /*004a*/ 	.short	0x0418


	//----- nvinfo : EIATTR_SW_WAR
	.align		4
.L_200:
        /*004c*/ 	.byte	0x04, 0x36
        /*004e*/ 	.short	(.L_202 - .L_201)
.L_201:
        /*0050*/ 	.word	0x00000008
.L_202:


//--------------------- .nv.info._ZN7cutlass13device_kernelIN5flash19enable_sm80_to_sm89INS1_16FlashAttnFwdSm80INS1_25CollectiveMainloopFwdSm80ILi8ELi1ELb1EN4cute5tupleIJNS5_1CILi128EEENS7_ILi112EEES8_EEELi128ENS_6half_tEfNS_4arch4Sm80ELb0ELb0ELb1ELb1ELb0ELb0ELb1ELb1EEENS1_21CollectiveEpilogueFwdINS6_IJS8_S8_S9_EEENS6_IJNS7_ILi1EEESH_SH_EEESB_SD_Li256ELb1ELb1ELb1ELb0EEENS1_36VarlenDynamicPersistentTileSchedulerILi128ELi112ELi256ELi256ELb1ELb1ELb0ELb0ELb1ELb1EEEEEEEEEvNT_6ParamsE --------------------------
	.section	.nv.info._ZN7cutlass13device_kernelIN5flash19enable_sm80_to_sm89INS1_16FlashAttnFwdSm80INS1_25CollectiveMainloopFwdSm80ILi8ELi1ELb1EN4cute5tupleIJNS5_1CILi128EEENS7_ILi112EEES8_EEELi128ENS_6half_tEfNS_4arch4Sm80ELb0ELb0ELb1ELb1ELb0ELb0ELb1ELb1EEENS1_21CollectiveEpilogueFwdINS6_IJS8_S8_S9_EEENS6_IJNS7_ILi1EEESH_SH_EEESB_SD_Li256ELb1ELb1ELb1ELb0EEENS1_36VarlenDynamicPersistentTileSchedulerILi128ELi112ELi256ELi256ELb1ELb1ELb0ELb0ELb1ELb1EEEEEEEEEvNT_6ParamsE,"",@"SHT_CUDA_INFO"
	.sectionflags	@""
	.align	4


	//----- nvinfo : EIATTR_CUDA_API_VERSION
	.align		4
        /*0000*/ 	.byte	0x04, 0x37
        /*0002*/ 	.short	(.L_204 - .L_203)
.L_203:
        /*0004*/ 	.word	0x00000082


	//----- nvinfo : EIATTR_KPARAM_INFO
	.align		4
.L_204:
        /*0008*/ 	.byte	0x04, 0x17
        /*000a*/ 	.short	(.L_206 - .L_205)
.L_205:
        /*000c*/ 	.word	0x00000000
        /*0010*/ 	.short	0x0000
        /*0012*/ 	.short	0x0000
        /*0014*/ 	.byte	0x00, 0xf0, 0xe1, 0x10


	//----- nvinfo : EIATTR_SPARSE_MMA_MASK
	.align		4
.L_206:
        /*0018*/ 	.byte	0x03, 0x50
        /*001a*/ 	.short	0x0000


	//----- nvinfo : EIATTR_MAXREG_COUNT
	.align		4
        /*001c*/ 	.byte	0x03, 0x1b
        /*001e*/ 	.short	0x00ff


	//----- nvinfo : EIATTR_MERCURY_ISA_VERSION
	.align		4
        /*0020*/ 	.byte	0x03, 0x5f
        /*0022*/ 	.short	0x0101


	//----- nvinfo : EIATTR_EXIT_INSTR_OFFSETS
	.align		4
        /*0024*/ 	.byte	0x04, 0x1c
        /*0026*/ 	.short	(.L_208 - .L_207)


	//   ....[0]....
.L_207:
        /*0028*/ 	.word	0x00000010


	//----- nvinfo : EIATTR_MAX_THREADS
	.align		4
.L_208:
        /*002c*/ 	.byte	0x04, 0x05
        /*002e*/ 	.short	(.L_210 - .L_209)
.L_209:
        /*0030*/ 	.word	0x00000100
        /*0034*/ 	.word	0x00000001
        /*0038*/ 	.word	0x00000001


	//----- nvinfo : EIATTR_CBANK_PARAM_SIZE
	.align		4
.L_210:
        /*003c*/ 	.byte	0x03, 0x19
        /*003e*/ 	.short	0x0438


	//----- nvinfo : EIATTR_PARAM_CBANK
	.align		4
        /*0040*/ 	.byte	0x04, 0x0a
        /*0042*/ 	.short	(.L_212 - .L_211)
	.align		4
.L_211:
        /*0044*/ 	.word	index@(.nv.constant0._ZN7cutlass13device_kernelIN5flash19enable_sm80_to_sm89INS1_16FlashAttnFwdSm80INS1_25CollectiveMainloopFwdSm80ILi8ELi1ELb1EN4cute5tupleIJNS5_1CILi128EEENS7_ILi112EEES8_EEELi128ENS_6half_tEfNS_4arch4Sm80ELb0ELb0ELb1ELb1ELb0ELb0ELb1ELb1EEENS1_21CollectiveEpilogueFwdINS6_IJS8_S8_S9_EEENS6_IJNS7_ILi1EEESH_SH_EEESB_SD_Li256ELb1ELb1ELb1ELb0EEENS1_36VarlenDynamicPersistentTileSchedulerILi128ELi112ELi256ELi256ELb1ELb1ELb0ELb0ELb1ELb1EEEEEEEEEvNT_6ParamsE)
        /*0048*/ 	.short	0x0210
        /*004a*/ 	.short	0x0438


	//----- nvinfo : EIATTR_SW_WAR
	.align		4
.L_212:
        /*004c*/ 	.byte	0x04, 0x36
        /*004e*/ 	.short	(.L_214 - .L_213)
.L_213:
        /*0050*/ 	.word	0x00000008
.L_214:


//--------------------- .nv.info._ZN7cutlass13device_kernelIN5flash19enable_sm80_to_sm89INS1_16FlashAttnFwdSm80INS1_25CollectiveMainloopFwdSm80ILi8ELi1ELb1EN4cute5tupleIJNS5_1CILi128EEENS7_ILi112EEES8_EEELi128ENS_6half_tEfNS_4arch4Sm80ELb0ELb0ELb1ELb1ELb0ELb1ELb1ELb1EEENS1_21CollectiveEpilogueFwdINS6_IJS8_S8_S9_EEENS6_IJNS7_ILi1EEESH_SH_EEESB_SD_Li256ELb1ELb1ELb1ELb0EEENS1_36VarlenDynamicPersistentTileSchedulerILi128ELi112ELi256ELi256ELb1ELb1ELb0ELb0ELb1ELb1EEEEEEEEEvNT_6ParamsE --------------------------
	.section	.nv.info._ZN7cutlass13device_kernelIN5flash19enable_sm80_to_sm89INS1_16FlashAttnFwdSm80INS1_25CollectiveMainloopFwdSm80ILi8ELi1ELb1EN4cute5tupleIJNS5_1CILi128EEENS7_ILi112EEES8_EEELi128ENS_6half_tEfNS_4arch4Sm80ELb0ELb0ELb1ELb1ELb0ELb1ELb1ELb1EEENS1_21CollectiveEpilogueFwdINS6_IJS8_S8_S9_EEENS6_IJNS7_ILi1EEESH_SH_EEESB_SD_Li256ELb1ELb1ELb1ELb0EEENS1_36VarlenDynamicPersistentTileSchedulerILi128ELi112ELi256ELi256ELb1ELb1ELb0ELb0ELb1ELb1EEEEEEEEEvNT_6ParamsE,"",@"SHT_CUDA_INFO"
	.sectionflags	@""
	.align	4


	//----- nvinfo : EIATTR_CUDA_API_VERSION
	.align		4
        /*0000*/ 	.byte	0x04, 0x37
        /*0002*/ 	.short	(.L_216 - .L_215)
.L_215:
        /*0004*/ 	.word	0x00000082


	//----- nvinfo : EIATTR_KPARAM_INFO
	.align		4
.L_216:
        /*0008*/ 	.byte	0x04, 0x17
        /*000a*/ 	.short	(.L_218 - .L_217)
.L_217:
        /*000c*/ 	.word	0x00000000
        /*0010*/ 	.short	0x0000
        /*0012*/ 	.short	0x0000
        /*0014*/ 	.byte	0x00, 0xf0, 0xe1, 0x10


	//----- nvinfo : EIATTR_SPARSE_MMA_MASK
	.align		4
.L_218:
        /*0018*/ 	.byte	0x03, 0x50
        /*001a*/ 	.short	0x0000


	//----- nvinfo : EIATTR_MAXREG_COUNT
	.align		4
        /*001c*/ 	.byte	0x03, 0x1b
        /*001e*/ 	.short	0x00ff


	//----- nvinfo : EIATTR_MERCURY_ISA_VERSION
	.align		4
        /*0020*/ 	.byte	0x03, 0x5f
        /*0022*/ 	.short	0x0101


	//----- nvinfo : EIATTR_EXIT_INSTR_OFFSETS
	.align		4
        /*0024*/ 	.byte	0x04, 0x1c
        /*0026*/ 	.short	(.L_220 - .L_219)


	//   ....[0]....
.L_219:
        /*0028*/ 	.word	0x00000010


	//----- nvinfo : EIATTR_MAX_THREADS
	.align		4
.L_220:
        /*002c*/ 	.byte	0x04, 0x05
        /*002e*/ 	.short	(.L_222 - .L_221)
.L_221:
        /*0030*/ 	.word	0x00000100
        /*0034*/ 	.word	0x00000001
        /*0038*/ 	.word	0x00000001


	//----- nvinfo : EIATTR_CBANK_PARAM_SIZE
	.align		4
.L_222:
        /*003c*/ 	.byte	0x03, 0x19
        /*003e*/ 	.short	0x0438


	//----- nvinfo : EIATTR_PARAM_CBANK
	.align		4
        /*0040*/ 	.byte	0x04, 0x0a
        /*0042*/ 	.short	(.L_224 - .L_223)
	.align		4
.L_223:
        /*0044*/ 	.word	index@(.nv.constant0._ZN7cutlass13device_kernelIN5flash19enable_sm80_to_sm89INS1_16FlashAttnFwdSm80INS1_25CollectiveMainloopFwdSm80ILi8ELi1ELb1EN4cute5tupleIJNS5_1CILi128EEENS7_ILi112EEES8_EEELi128ENS_6half_tEfNS_4arch4Sm80ELb0ELb0ELb1ELb1ELb0ELb1ELb1ELb1EEENS1_21CollectiveEpilogueFwdINS6_IJS8_S8_S9_EEENS6_IJNS7_ILi1EEESH_SH_EEESB_SD_Li256ELb1ELb1ELb1ELb0EEENS1_36VarlenDynamicPersistentTileSchedulerILi128ELi112ELi256ELi256ELb1ELb1ELb0ELb0ELb1ELb1EEEEEEEEEvNT_6ParamsE)
        /*0048*/ 	.short	0x0210
        /*004a*/ 	.short	0x0438


	//----- nvinfo : EIATTR_SW_WAR
	.align		4
.L_224:
        /*004c*/ 	.byte	0x04, 0x36
        /*004e*/ 	.short	(.L_226 - .L_225)
.L_225:
        /*0050*/ 	.word	0x00000008
.L_226:


//--------------------- .nv.info._ZN7cutlass13device_kernelIN5flash19enable_sm80_to_sm89INS1_16FlashAttnFwdSm80INS1_25CollectiveMainloopFwdSm80ILi4ELi1ELb0EN4cute5tupleIJNS5_1CILi128EEENS7_ILi48EEES8_EEELi128ENS_6half_tEfNS_4arch4Sm80ELb0ELb1ELb1ELb0ELb0ELb0ELb1ELb1EEENS1_21CollectiveEpilogueFwdINS6_IJS8_S8_S9_EEENS6_IJNS7_ILi1EEESH_SH_EEESB_SD_Li128ELb0ELb1ELb1ELb0EEENS1_19SingleTileSchedulerILb0ELb1ELb1ELi128EEEEEEEEEvNT_6ParamsE --------------------------
	.section	.nv.info._ZN7cutlass13device_kernelIN5flash19enable_sm80_to_sm89INS1_16FlashAttnFwdSm80INS1_25CollectiveMainloopFwdSm80ILi4ELi1ELb0EN4cute5tupleIJNS5_1CILi128EEENS7_ILi48EEES8_EEELi128ENS_6half_tEfNS_4arch4Sm80ELb0ELb1ELb1ELb0ELb0ELb0ELb1ELb1EEENS1_21CollectiveEpilogueFwdINS6_IJS8_S8_S9_EEENS6_IJNS7_ILi1EEESH_SH_EEESB_SD_Li128ELb0ELb1ELb1ELb0EEENS1_19SingleTileSchedulerILb0ELb1ELb1ELi128EEEEEEEEEvNT_6ParamsE,"",@"SHT_CUDA_INFO"
	.sectionflags	@""
	.align	4


	//----- nvinfo : EIATTR_CUDA_API_VERSION
	.align		4
        /*0000*/ 	.byte	0x04, 0x37
        /*0002*/ 	.short	(.L_228 - .L_227)
.L_227:
        /*0004*/ 	.word	0x00000082


	//----- nvinfo : EIATTR_KPARAM_INFO
	.align		4
.L_228:
        /*0008*/ 	.byte	0x04, 0x17
        /*000a*/ 	.short	(.L_230 - .L_229)
.L_229:
        /*000c*/ 	.word	0x00000000
        /*0010*/ 	.short	0x0000
        /*0012*/ 	.short	0x0000
        /*0014*/ 	.byte	0x00, 0xf0, 0x61, 0x10


	//----- nvinfo : EIATTR_SPARSE_MMA_MASK
	.align		4
.L_230:
        /*0018*/ 	.byte	0x03, 0x50
        /*001a*/ 	.short	0x0000


	//----- nvinfo : EIATTR_MAXREG_COUNT
	.align		4
        /*001c*/ 	.byte	0x03, 0x1b
        /*001e*/ 	.short	0x00ff


	//----- nvinfo : EIATTR_MERCURY_ISA_VERSION
	.align		4
        /*0020*/ 	.byte	0x03, 0x5f
        /*0022*/ 	.short	0x0101


	//----- nvinfo : EIATTR_EXIT_INSTR_OFFSETS
	.align		4
        /*0024*/ 	.byte	0x04, 0x1c
        /*0026*/ 	.short	(.L_232 - .L_231)


	//   ....[0]....
.L_231:
        /*0028*/ 	.word	0x00000010


	//----- nvinfo : EIATTR_MAX_THREADS
	.align		4
.L_232:
        /*002c*/ 	.byte	0x04, 0x05
        /*002e*/ 	.short	(.L_234 - .L_233)
.L_233:
        /*0030*/ 	.word	0x00000080
        /*0034*/ 	.word	0x00000001
        /*0038*/ 	.word	0x00000001


	//----- nvinfo : EIATTR_CBANK_PARAM_SIZE
	.align		4
.L_234:
        /*003c*/ 	.byte	0x03, 0x19
        /*003e*/ 	.short	0x0418


	//----- nvinfo : EIATTR_PARAM_CBANK
	.align		4
        /*0040*/ 	.byte	0x04, 0x0a
        /*0042*/ 	.short	(.L_236 - .L_235)
	.align		4
.L_235:
        /*0044*/ 	.word	index@(.nv.constant0._ZN7cutlass13device_kernelIN5flash19enable_sm80_to_sm89INS1_16FlashAttnFwdSm80INS1_25CollectiveMainloopFwdSm80ILi4ELi1ELb0EN4cute5tupleIJNS5_1CILi128EEENS7_ILi48EEES8_EEELi128ENS_6half_tEfNS_4arch4Sm80ELb0ELb1ELb1ELb0ELb0ELb0ELb1ELb1EEENS1_21CollectiveEpilogueFwdINS6_IJS8_S8_S9_EEENS6_IJNS7_ILi1EEESH_SH_EEESB_SD_Li128ELb0ELb1ELb1ELb0EEENS1_19SingleTileSchedulerILb0ELb1ELb1ELi128EEEEEEEEEvNT_6ParamsE)
        /*0048*/ 	.short	0x0210
        /*004a*/ 	.short	0x0418


	//----- nvinfo : EIATTR_SW_WAR
	.align		4
.L_236:
        /*004c*/ 	.byte	0x04, 0x36
        /*004e*/ 	.short	(.L_238 - .L_237)
.L_237:
        /*0050*/ 	.word	0x00000008
.L_238:


//--------------------- .nv.info._ZN7cutlass13device_kernelIN5flash19enable_sm80_to_sm89INS1_16FlashAttnFwdSm80INS1_25CollectiveMainloopFwdSm80ILi8ELi1ELb1EN4cute5tupleIJNS5_1CILi128EEENS7_ILi96EEES8_EEELi128ENS_6half_tEfNS_4arch4Sm80ELb0ELb1ELb1ELb1ELb0ELb0ELb1ELb1EEENS1_21CollectiveEpilogueFwdINS6_IJS8_S8_S9_EEENS6_IJNS7_ILi1EEESH_SH_EEESB_SD_Li256ELb1ELb1ELb1ELb0EEENS1_36VarlenDynamicPersistentTileSchedulerILi128ELi96ELi256ELi256ELb1ELb1ELb0ELb1ELb0ELb1EEEEEEEEEvNT_6ParamsE --------------------------
	.section	.nv.info._ZN7cutlass13device_kernelIN5flash19enable_sm80_to_sm89INS1_16FlashAttnFwdSm80INS1_25CollectiveMainloopFwdSm80ILi8ELi1ELb1EN4cute5tupleIJNS5_1CILi128EEENS7_ILi96EEES8_EEELi128ENS_6half_tEfNS_4arch4Sm80ELb0ELb1ELb1ELb1ELb0ELb0ELb1ELb1EEENS1_21CollectiveEpilogueFwdINS6_IJS8_S8_S9_EEENS6_IJNS7_ILi1EEESH_SH_EEESB_SD_Li256ELb1ELb1ELb1ELb0EEENS1_36VarlenDynamicPersistentTileSchedulerILi128ELi96ELi256ELi256ELb1ELb1ELb0ELb1ELb0ELb1EEEEEEEEEvNT_6ParamsE,"",@"SHT_CUDA_INFO"
	.sectionflags	@""
	.align	4


	//----- nvinfo : EIATTR_CUDA_API_VERSION
	.align		4
        /*0000*/ 	.byte	0x04, 0x37
        /*0002*/ 	.short	(.L_240 - .L_239)
.L_239:
        /*0004*/ 	.word	0x00000082


	//----- nvinfo : EIATTR_KPARAM_INFO
	.align		4
.L_240:
        /*0008*/ 	.byte	0x04, 0x17
        /*000a*/ 	.short	(.L_242 - .L_241)
.L_241:
        /*000c*/ 	.word	0x00000000
        /*0010*/ 	.short	0x0000
        /*0012*/ 	.short	0x0000
        /*0014*/ 	.byte	0x00, 0xf0, 0xe1, 0x10


	//----- nvinfo : EIATTR_SPARSE_MMA_MASK
	.align		4
.L_242:
        /*0018*/ 	.byte	0x03, 0x50
        /*001a*/ 	.short	0x0000


	//----- nvinfo : EIATTR_MAXREG_COUNT
	.align		4
        /*001c*/ 	.byte	0x03, 0x1b
        /*001e*/ 	.short	0x00ff


	//----- nvinfo : EIATTR_MERCURY_ISA_VERSION
	.align		4
        /*0020*/ 	.byte	0x03, 0x5f
        /*0022*/ 	.short	0x0101


	//----- nvinfo : EIATTR_EXIT_INSTR_OFFSETS
	.align		4
        /*0024*/ 	.byte	0x04, 0x1c
        /*0026*/ 	.short	(.L_244 - .L_243)


	//   ....[0]....
.L_243:
        /*0028*/ 	.word	0x00000010


	//----- nvinfo : EIATTR_MAX_THREADS
	.align		4
.L_244:
        /*002c*/ 	.byte	0x04, 0x05
        /*002e*/ 	.short	(.L_246 - .L_245)
.L_245:
        /*0030*/ 	.word	0x00000100
        /*0034*/ 	.word	0x00000001
        /*0038*/ 	.word	0x00000001


	//----- nvinfo : EIATTR_CBANK_PARAM_SIZE
	.align		4
.L_246:
        /*003c*/ 	.byte	0x03, 0x19
        /*003e*/ 	.short	0x0438


	//----- nvinfo : EIATTR_PARAM_CBANK
	.align		4
        /*0040*/ 	.byte	0x04, 0x0a
        /*0042*/ 	.short	(.L_248 - .L_247)
	.align		4
.L_247:
        /*0044*/ 	.word	index@(.nv.constant0._ZN7cutlass13device_kernelIN5flash19enable_sm80_to_sm89INS1_16FlashAttnFwdSm80INS1_25CollectiveMainloopFwdSm80ILi8ELi1ELb1EN4cute5tupleIJNS5_1CILi128EEENS7_ILi96EEES8_EEELi128ENS_6half_tEfNS_4arch4Sm80ELb0ELb1ELb1ELb1ELb0ELb0ELb1ELb1EEENS1_21CollectiveEpilogueFwdINS6_IJS8_S8_S9_EEENS6_IJNS7_ILi1EEESH_SH_EEESB_SD_Li256ELb1ELb1ELb1ELb0EEENS1_36VarlenDynamicPersistentTileSchedulerILi128ELi96ELi256ELi256ELb1ELb1ELb0ELb1ELb0ELb1EEEEEEEEEvNT_6ParamsE)
        /*0048*/ 	.short	0x0210
        /*004a*/ 	.short	0x0438


	//----- nvinfo : EIATTR_SW_WAR
	.align		4
.L_248:
        /*004c*/ 	.byte	0x04, 0x36
        /*004e*/ 	.short	(.L_250 - .L_249)
.L_249:
        /*0050*/ 	.word	0x00000008
.L_250:


//--------------------- .nv.info._ZN7cutlass13device_kernelIN5flash19enable_sm80_to_sm89INS1_16FlashAttnFwdSm80INS1_25CollectiveMainloopFwdSm80ILi8ELi1ELb1EN4cute5tupleIJNS5_1CILi128EEENS7_ILi96EEES8_EEELi128ENS_6half_tEfNS_4arch4Sm80ELb0ELb1ELb1ELb1ELb0ELb1ELb1ELb1EEENS1_21CollectiveEpilogueFwdINS6_IJS8_S8_S9_EEENS6_IJNS7_ILi1EEESH_SH_EEESB_SD_Li256ELb1ELb1ELb1ELb0EEENS1_36VarlenDynamicPersistentTileSchedulerILi128ELi96ELi256ELi256ELb1ELb1ELb0ELb1ELb0ELb1EEEEEEEEEvNT_6ParamsE --------------------------
	.section	.nv.info._ZN7cutlass13device_kernelIN5flash19enable_sm80_to_sm89INS1_16FlashAttnFwdSm80INS1_25CollectiveMainloopFwdSm80ILi8ELi1ELb1EN4cute5tupleIJNS5_1CILi128EEENS7_ILi96EEES8_EEELi128ENS_6half_tEfNS_4arch4Sm80ELb0ELb1ELb1ELb1ELb0ELb1ELb1ELb1EEENS1_21CollectiveEpilogueFwdINS6_IJS8_S8_S9_EEENS6_IJNS7_ILi1EEESH_SH_EEESB_SD_Li256ELb1ELb1ELb1ELb0EEENS1_36VarlenDynamicPersistentTileSchedulerILi128ELi96ELi256ELi256ELb1ELb1ELb0ELb1ELb0ELb1EEEEEEEEEvNT_6ParamsE,"",@"SHT_CUDA_INFO"
	.sectionflags	@""
	.align	4


	//----- nvinfo : EIATTR_CUDA_API_VERSION
	.align		4
        /*0000*/ 	.byte	0x04, 0x37
        /*0002*/ 	.short	(.L_252 - .L_251)
.L_251:
        /*0004*/ 	.word	0x00000082


	//----- nvinfo : EIATTR_KPARAM_INFO
	.align		4
.L_252:
        /*0008*/ 	.byte	0x04, 0x17
        /*000a*/ 	.short	(.L_254 - .L_253)
.L_253:
        /*000c*/ 	.word	0x00000000
        /*0010*/ 	.short	0x0000
        /*0012*/ 	.short	0x0000
        /*0014*/ 	.byte	0x00, 0xf0, 0xe1, 0x10


	//----- nvinfo : EIATTR_SPARSE_MMA_MASK
	.align		4
.L_254:
        /*0018*/ 	.byte	0x03, 0x50
        /*001a*/ 	.short	0x0000


	//----- nvinfo : EIATTR_MAXREG_COUNT
	.align		4
        /*001c*/ 	.byte	0x03, 0x1b
        /*001e*/ 	.short	0x00ff


	//----- nvinfo : EIATTR_MERCURY_ISA_VERSION
	.align		4
        /*0020*/ 	.byte	0x03, 0x5f
        /*0022*/ 	.short	0x0101


	//----- nvinfo : EIATTR_EXIT_INSTR_OFFSETS
	.align		4
        /*0024*/ 	.byte	0x04, 0x1c
        /*0026*/ 	.short	(.L_256 - .L_255)


	//   ....[0]....
.L_255:
        /*0028*/ 	.word	0x00000010


	//----- nvinfo : EIATTR_MAX_THREADS
	.align		4
.L_256:
        /*002c*/ 	.byte	0x04, 0x05
        /*002e*/ 	.short	(.L_258 - .L_257)
.L_257:
        /*0030*/ 	.word	0x00000100
        /*0034*/ 	.word	0x00000001
        /*0038*/ 	.word	0x00000001


	//----- nvinfo : EIATTR_CBANK_PARAM_SIZE
	.align		4
.L_258:
        /*003c*/ 	.byte	0x03, 0x19
        /*003e*/ 	.short	0x0438


	//----- nvinfo : EIATTR_PARAM_CBANK
	.align		4
        /*0040*/ 	.byte	0x04, 0x0a
        /*0042*/ 	.short	(.L_260 - .L_259)
	.align		4
.L_259:
        /*0044*/ 	.word	index@(.nv.constant0._ZN7cutlass13device_kernelIN5flash19enable_sm80_to_sm89INS1_16FlashAttnFwdSm80INS1_25CollectiveMainloopFwdSm80ILi8ELi1ELb1EN4cute5tupleIJNS5_1CILi128EEENS7_ILi96EEES8_EEELi128ENS_6half_tEfNS_4arch4Sm80ELb0ELb1ELb1ELb1ELb0ELb1ELb1ELb1EEENS1_21CollectiveEpilogueFwdINS6_IJS8_S8_S9_EEENS6_IJNS7_ILi1EEESH_SH_EEESB_SD_Li256ELb1ELb1ELb1ELb0EEENS1_36VarlenDynamicPersistentTileSchedulerILi128ELi96ELi256ELi256ELb1ELb1ELb0ELb1ELb0ELb1EEEEEEEEEvNT_6ParamsE)
        /*0048*/ 	.short	0x0210
        /*004a*/ 	.short	0x0438


	//----- nvinfo : EIATTR_SW_WAR
	.align		4
.L_260:
        /*004c*/ 	.byte	0x04, 0x36
        /*004e*/ 	.short	(.L_262 - .L_261)
.L_261:
        /*0050*/ 	.word	0x00000008
.L_262:


//--------------------- .nv.info._ZN7cutlass13device_kernelIN5flash19enable_sm80_to_sm89INS1_16FlashAttnFwdSm80INS1_25CollectiveMainloopFwdSm80ILi4ELi1ELb0EN4cute5tupleIJNS5_1CILi128EEENS7_ILi64EEES8_EEELi128ENS_6half_tEfNS_4arch4Sm80ELb1ELb0ELb1ELb0ELb0ELb0ELb1ELb1EEENS1_21CollectiveEpilogueFwdINS6_IJS8_S8_S9_EEENS6_IJNS7_ILi1EEESH_SH_EEESB_SD_Li128ELb0ELb1ELb1ELb0EEENS1_30DynamicPersistentTileSchedulerILi128ELi128ELb1ELb1ELb0EEEEEEEEEvNT_6ParamsE --------------------------
	.section	.nv.info._ZN7cutlass13device_kernelIN5flash19enable_sm80_to_sm89INS1_16FlashAttnFwdSm80INS1_25CollectiveMainloopFwdSm80ILi4ELi1ELb0EN4cute5tupleIJNS5_1CILi128EEENS7_ILi64EEES8_EEELi128ENS_6half_tEfNS_4arch4Sm80ELb1ELb0ELb1ELb0ELb0ELb0ELb1ELb1EEENS1_21CollectiveEpilogueFwdINS6_IJS8_S8_S9_EEENS6_IJNS7_ILi1EEESH_SH_EEESB_SD_Li128ELb0ELb1ELb1ELb0EEENS1_30DynamicPersistentTileSchedulerILi128ELi128ELb1ELb1ELb0EEEEEEEEEvNT_6ParamsE,"",@"SHT_CUDA_INFO"
	.sectionflags	@""
	.align	4


	//----- nvinfo : EIATTR_CUDA_API_VERSION
	.align		4
        /*0000*/ 	.byte	0x04, 0x37
        /*0002*/ 	.short	(.L_264 - .L_263)
.L_263:
        /*0004*/ 	.word	0x00000082


	//----- nvinfo : EIATTR_KPARAM_INFO
	.align		4
.L_264:
        /*0008*/ 	.byte	0x04, 0x17
        /*000a*/ 	.short	(.L_266 - .L_265)
.L_265:
        /*000c*/ 	.word	0x00000000
        /*0010*/ 	.short	0x0000
        /*0012*/ 	.short	0x0000
        /*0014*/ 	.byte	0x00, 0xf0, 0xa1, 0x10


	//----- nvinfo : EIATTR_SPARSE_MMA_MASK
	.align		4
.L_266:
        /*0018*/ 	.byte	0x03, 0x50
        /*001a*/ 	.short	0x0000


	//----- nvinfo : EIATTR_MAXREG_COUNT
	.align		4
        /*001c*/ 	.byte	0x03, 0x1b
        /*001e*/ 	.short	0x00ff


	//----- nvinfo : EIATTR_MERCURY_ISA_VERSION
	.align		4
        /*0020*/ 	.byte	0x03, 0x5f
        /*0022*/ 	.short	0x0101


	//----- nvinfo : EIATTR_EXIT_INSTR_OFFSETS
	.align		4
        /*0024*/ 	.byte	0x04, 0x1c
        /*0026*/ 	.short	(.L_268 - .L_267)


	//   ....[0]....
.L_267:
        /*0028*/ 	.word	0x00000010


	//----- nvinfo : EIATTR_MAX_THREADS
	.align		4
.L_268:
        /*002c*/ 	.byte	0x04, 0x05
        /*002e*/ 	.short	(.L_270 - .L_269)
.L_269:
        /*0030*/ 	.word	0x00000080
        /*0034*/ 	.word	0x00000001
        /*0038*/ 	.word	0x00000001


	//----- nvinfo : EIATTR_CBANK_PARAM_SIZE
	.align		4
.L_270:
        /*003c*/ 	.byte	0x03, 0x19
        /*003e*/ 	.short	0x0428


	//----- nvinfo : EIATTR_PARAM_CBANK
	.align		4
        /*0040*/ 	.byte	0x04, 0x0a
        /*0042*/ 	.short	(.L_272 - .L_271)
	.align		4
.L_271:
        /*0044*/ 	.word	index@(.nv.constant0._ZN7cutlass13device_kernelIN5flash19enable_sm80_to_sm89INS1_16FlashAttnFwdSm80INS1_25CollectiveMainloopFwdSm80ILi4ELi1ELb0EN4cute5tupleIJNS5_1CILi128EEENS7_ILi64EEES8_EEELi128ENS_6half_tEfNS_4arch4Sm80ELb1ELb0ELb1ELb0ELb0ELb0ELb1ELb1EEENS1_21CollectiveEpilogueFwdINS6_IJS8_S8_S9_EEENS6_IJNS7_ILi1EEESH_SH_EEESB_SD_Li128ELb0ELb1ELb1ELb0EEENS1_30DynamicPersistentTileSchedulerILi128ELi128ELb1ELb1ELb0EEEEEEEEEvNT_6ParamsE)
        /*0048*/ 	.short	0x0210
        /*004a*/ 	.short	0x0428


	//----- nvinfo : EIATTR_SW_WAR
	.align		4
.L_272:
        /*004c*/ 	.byte	0x04, 0x36
        /*004e*/ 	.short	(.L_274 - .L_273)
.L_273:
        /*0050*/ 	.word	0x00000008
.L_274:


//--------------------- .nv.info._ZN7cutlass13device_kernelIN5flash19enable_sm80_to_sm89INS1_16FlashAttnFwdSm80INS1_25CollectiveMainloopFwdSm80ILi8ELi1ELb1EN4cute5tupleIJNS5_1CILi128EEENS7_ILi112EEES8_EEELi128ENS_6half_tEfNS_4arch4Sm80ELb1ELb0ELb1ELb1ELb0ELb0ELb1ELb1EEENS1_21CollectiveEpilogueFwdINS6_IJS8_S8_S9_EEENS6_IJNS7_ILi1EEESH_SH_EEESB_SD_Li256ELb1ELb1ELb1ELb0EEENS1_36VarlenDynamicPersistentTileSchedulerILi128ELi112ELi256ELi256ELb1ELb1ELb0ELb1ELb1ELb1EEEEEEEEEvNT_6ParamsE --------------------------
	.section	.nv.info._ZN7cutlass13device_kernelIN5flash19enable_sm80_to_sm89INS1_16FlashAttnFwdSm80INS1_25CollectiveMainloopFwdSm80ILi8ELi1ELb1EN4cute5tupleIJNS5_1CILi128EEENS7_ILi112EEES8_EEELi128ENS_6half_tEfNS_4arch4Sm80ELb1ELb0ELb1ELb1ELb0ELb0ELb1ELb1EEENS1_21CollectiveEpilogueFwdINS6_IJS8_S8_S9_EEENS6_IJNS7_ILi1EEESH_SH_EEESB_SD_Li256ELb1ELb1ELb1ELb0EEENS1_36VarlenDynamicPersistentTileSchedulerILi128ELi112ELi256ELi256ELb1ELb1ELb0ELb1ELb1ELb1EEEEEEEEEvNT_6ParamsE,"",@"SHT_CUDA_INFO"
	.sectionflags	@""
	.align	4


	//----- nvinfo : EIATTR_CUDA_API_VERSION
	.align		4
        /*0000*/ 	.byte	0x04, 0x37
        /*0002*/ 	.short	(.L_276 - .L_275)
.L_275:
        /*0004*/ 	.word	0x00000082


	//----- nvinfo : EIATTR_KPARAM_INFO
	.align		4
.L_276:
        /*0008*/ 	.byte	0x04, 0x17
        /*000a*/ 	.short	(.L_278 - .L_277)
.L_277:
        /*000c*/ 	.word	0x00000000
        /*0010*/ 	.short	0x0000
        /*0012*/ 	.short	0x0000
        /*0014*/ 	.byte	0x00, 0xf0, 0xe1, 0x10


	//----- nvinfo : EIATTR_SPARSE_MMA_MASK
	.align		4
.L_278:
        /*0018*/ 	.byte	0x03, 0x50
        /*001a*/ 	.short	0x0000


	//----- nvinfo : EIATTR_MAXREG_COUNT
	.align		4
        /*001c*/ 	.byte	0x03, 0x1b
        /*001e*/ 	.short	0x00ff


	//----- nvinfo : EIATTR_MERCURY_ISA_VERSION
	.align		4
        /*0020*/ 	.byte	0x03, 0x5f
        /*0022*/ 	.short	0x0101


	//----- nvinfo : EIATTR_EXIT_INSTR_OFFSETS
	.align		4
        /*0024*/ 	.byte	0x04, 0x1c
        /*0026*/ 	.short	(.L_280 - .L_279)


	//   ....[0]....
.L_279:
        /*0028*/ 	.word	0x00000010


	//----- nvinfo : EIATTR_MAX_THREADS
	.align		4
.L_280:
        /*002c*/ 	.byte	0x04, 0x05
        /*002e*/ 	.short	(.L_282 - .L_281)
.L_281:
        /*0030*/ 	.word	0x00000100
        /*0034*/ 	.word	0x00000001
        /*0038*/ 	.word	0x00000001


	//----- nvinfo : EIATTR_CBANK_PARAM_SIZE
	.align		4
.L_282:
        /*003c*/ 	.byte	0x03, 0x19
        /*003e*/ 	.short	0x0438


	//----- nvinfo : EIATTR_PARAM_CBANK
	.align		4
        /*0040*/ 	.byte	0x04, 0x0a
        /*0042*/ 	.short	(.L_284 - .L_283)
	.align		4
.L_283:
        /*0044*/ 	.word	index@(.nv.constant0._ZN7cutlass13device_kernelIN5flash19enable_sm80_to_sm89INS1_16FlashAttnFwdSm80INS1_25CollectiveMainloopFwdSm80ILi8ELi1ELb1EN4cute5tupleIJNS5_1CILi128EEENS7_ILi112EEES8_EEELi128ENS_6half_tEfNS_4arch4Sm80ELb1ELb0ELb1ELb1ELb0ELb0ELb1ELb1EEENS1_21CollectiveEpilogueFwdINS6_IJS8_S8_S9_EEENS6_IJNS7_ILi1EEESH_SH_EEESB_SD_Li256ELb1ELb1ELb1ELb0EEENS1_36VarlenDynamicPersistentTileSchedulerILi128ELi112ELi256ELi256ELb1ELb1ELb0ELb1ELb1ELb1EEEEEEEEEvNT_6ParamsE)
        /*0048*/ 	.short	0x0210
        /*004a*/ 	.short	0x0438


	//----- nvinfo : EIATTR_SW_WAR
	.align		4
.L_284:
        /*004c*/ 	.byte	0x04, 0x36
        /*004e*/ 	.short	(.L_286 - .L_285)
.L_285:
        /*0050*/ 	.word	0x00000008
.L_286:


//--------------------- .nv.info._ZN7cutlass13device_kernelIN5flash19enable_sm80_to_sm89INS1_16FlashAttnFwdSm80INS1_25CollectiveMainloopFwdSm80ILi8ELi1ELb1EN4cute5tupleIJNS5_1CILi128EEENS7_ILi112EEES8_EEELi128ENS_6half_tEfNS_4arch4Sm80ELb1ELb0ELb1ELb1ELb0ELb1ELb1ELb1EEENS1_21CollectiveEpilogueFwdINS6_IJS8_S8_S9_EEENS6_IJNS7_ILi1EEESH_SH_EEESB_SD_Li256ELb1ELb1ELb1ELb0EEENS1_36VarlenDynamicPersistentTileSchedulerILi128ELi112ELi256ELi256ELb1ELb1ELb0ELb1ELb1ELb1EEEEEEEEEvNT_6ParamsE --------------------------
	.section	.nv.info._ZN7cutlass13device_kernelIN5flash19enable_sm80_to_sm89INS1_16FlashAttnFwdSm80INS1_25CollectiveMainloopFwdSm80ILi8ELi1ELb1EN4cute5tupleIJNS5_1CILi128EEENS7_ILi112EEES8_EEELi128ENS_6half_tEfNS_4arch4Sm80ELb1ELb0ELb1ELb1ELb0ELb1ELb1ELb1EEENS1_21CollectiveEpilogueFwdINS6_IJS8_S8_S9_EEENS6_IJNS7_ILi1EEESH_SH_EEESB_SD_Li256ELb1ELb1ELb1ELb0EEENS1_36VarlenDynamicPersistentTileSchedulerILi128ELi112ELi256ELi256ELb1ELb1ELb0ELb1ELb1ELb1EEEEEEEEEvNT_6ParamsE,"",@"SHT_CUDA_INFO"
	.sectionflags	@""
	.align	4


	//----- nvinfo : EIATTR_CUDA_API_VERSION
	.align		4
        /*0000*/ 	.byte	0x04, 0x37
        /*0002*/ 	.short	(.L_288 - .L_287)
.L_287:
        /*0004*/ 	.word	0x00000082


	//----- nvinfo : EIATTR_KPARAM_INFO
	.align		4
.L_288:
        /*0008*/ 	.byte	0x04, 0x17
        /*000a*/ 	.short	(.L_290 - .L_289)
.L_289:
        /*000c*/ 	.word	0x00000000
        /*0010*/ 	.short	0x0000
        /*0012*/ 	.short	0x0000
        /*0014*/ 	.byte	0x00, 0xf0, 0xe1, 0x10


	//----- nvinfo : EIATTR_SPARSE_MMA_MASK
	.align		4
.L_290:
        /*0018*/ 	.byte	0x03, 0x50
        /*001a*/ 	.short	0x0000


	//----- nvinfo : EIATTR_MAXREG_COUNT
	.align		4
        /*001c*/ 	.byte	0x03, 0x1b
        /*001e*/ 	.short	0x00ff


	//----- nvinfo : EIATTR_MERCURY_ISA_VERSION
	.align		4
        /*0020*/ 	.byte	0x03, 0x5f
        /*0022*/ 	.short	0x0101


	//----- nvinfo : EIATTR_EXIT_INSTR_OFFSETS
	.align		4
        /*0024*/ 	.byte	0x04, 0x1c
        /*0026*/ 	.short	(.L_292 - .L_291)


	//   ....[0]....
.L_291:
        /*0028*/ 	.word	0x00000010


	//----- nvinfo : EIATTR_MAX_THREADS
	.align		4
.L_292:
        /*002c*/ 	.byte	0x04, 0x05
        /*002e*/ 	.short	(.L_294 - .L_293)
.L_293:
        /*0030*/ 	.word	0x00000100
        /*0034*/ 	.word	0x00000001
        /*0038*/ 	.word	0x00000001


	//----- nvinfo : EIATTR_CBANK_PARAM_SIZE
	.align		4
.L_294:
        /*003c*/ 	.byte	0x03, 0x19
        /*003e*/ 	.short	0x0438


	//----- nvinfo : EIATTR_PARAM_CBANK
	.align		4
        /*0040*/ 	.byte	0x04, 0x0a
        /*0042*/ 	.short	(.L_296 - .L_295)
	.align		4
.L_295:
        /*0044*/ 	.word	index@(.nv.constant0._ZN7cutlass13device_kernelIN5flash19enable_sm80_to_sm89INS1_16FlashAttnFwdSm80INS1_25CollectiveMainloopFwdSm80ILi8ELi1ELb1EN4cute5tupleIJNS5_1CILi128EEENS7_ILi112EEES8_EEELi128ENS_6half_tEfNS_4arch4Sm80ELb1ELb0ELb1ELb1ELb0ELb1ELb1ELb1EEENS1_21CollectiveEpilogueFwdINS6_IJS8_S8_S9_EEENS6_IJNS7_ILi1EEESH_SH_EEESB_SD_Li256ELb1ELb1ELb1ELb0EEENS1_36VarlenDynamicPersistentTileSchedulerILi128ELi112ELi256ELi256ELb1ELb1ELb0ELb1ELb1ELb1EEEEEEEEEvNT_6ParamsE)
        /*0048*/ 	.short	0x0210
        /*004a*/ 	.short	0x0438


	//----- nvinfo : EIATTR_SW_WAR
	.align		4
.L_296:
        /*004c*/ 	.byte	0x04, 0x36
        /*004e*/ 	.short	(.L_298 - .L_297)
.L_297:
        /*0050*/ 	.word	0x00000008
.L_298:


//--------------------- .nv.info._ZN7cutlass13device_kernelIN5flash19enable_sm80_to_sm89INS1_16FlashAttnFwdSm80INS1_25CollectiveMainloopFwdSm80ILi8ELi1ELb1EN4cute5tupleIJNS5_1CILi128EEES8_S8_EEELi128ENS_6half_tEfNS_4arch4Sm80ELb0ELb0ELb0ELb0ELb0ELb0ELb1ELb1EEENS1_21CollectiveEpilogueFwdIS9_NS6_IJNS7_ILi1EEESF_SF_EEESA_SC_Li256ELb0ELb1ELb1ELb0EEENS1_19SingleTileSchedulerILb0ELb1ELb1ELi128EEEEEEEEEvNT_6ParamsE --------------------------
	.section	.nv.info._ZN7cutlass13device_kernelIN5flash19enable_sm80_to_sm89INS1_16FlashAttnFwdSm80INS1_25CollectiveMainloopFwdSm80ILi8ELi1ELb1EN4cute5tupleIJNS5_1CILi128EEES8_S8_EEELi128ENS_6half_tEfNS_4arch4Sm80ELb0ELb0ELb0ELb0ELb0ELb0ELb1ELb1EEENS1_21CollectiveEpilogueFwdIS9_NS6_IJNS7_ILi1EEESF_SF_EEESA_SC_Li256ELb0ELb1ELb1ELb0EEENS1_19SingleTileSchedulerILb0ELb1ELb1ELi128EEEEEEEEEvNT_6ParamsE,"",@"SHT_CUDA_INFO"
	.sectionflags	@""
	.align	4


	//----- nvinfo : EIATTR_CUDA_API_VERSION
	.align		4
        /*0000*/ 	.byte	0x04, 0x37
        /*0002*/ 	.short	(.L_300 - .L_299)
.L_299:
        /*0004*/ 	.word	0x00000082


	//----- nvinfo : EIATTR_KPARAM_INFO
	.align		4
.L_300:
        /*0008*/ 	.byte	0x04, 0x17
        /*000a*/ 	.short	(.L_302 - .L_301)
.L_301:
        /*000c*/ 	.word	0x00000000
        /*0010*/ 	.short	0x0000
        /*0012*/ 	.short	0x0000
        /*0014*/ 	.byte	0x00, 0xf0, 0x61, 0x10


	//----- nvinfo : EIATTR_SPARSE_MMA_MASK
	.align		4
.L_302:
        /*0018*/ 	.byte	0x03, 0x50
        /*001a*/ 	.short	0x0000


	//----- nvinfo : EIATTR_MAXREG_COUNT
	.align		4
        /*001c*/ 	.byte	0x03, 0x1b
        /*001e*/ 	.short	0x00ff


	//----- nvinfo : EIATTR_MERCURY_ISA_VERSION
	.align		4
        /*0020*/ 	.byte	0x03, 0x5f
        /*0022*/ 	.short	0x0101


	//----- nvinfo : EIATTR_EXIT_INSTR_OFFSETS
	.align		4
        /*0024*/ 	.byte	0x04, 0x1c
        /*0026*/ 	.short	(.L_304 - .L_303)


	//   ....[0]....
.L_303:
        /*0028*/ 	.word	0x00000010


	//----- nvinfo : EIATTR_MAX_THREADS
	.align		4
.L_304:
        /*002c*/ 	.byte	0x04, 0x05
        /*002e*/ 	.short	(.L_306 - .L_305)
.L_305:
        /*0030*/ 	.word	0x00000100
        /*0034*/ 	.word	0x00000001
        /*0038*/ 	.word	0x00000001


	//----- nvinfo : EIATTR_CBANK_PARAM_SIZE
	.align		4
.L_306:
        /*003c*/ 	.byte	0x03, 0x19
        /*003e*/ 	.short	0x0418


	//----- nvinfo : EIATTR_PARAM_CBANK
	.align		4
        /*0040*/ 	.byte	0x04, 0x0a
        /*0042*/ 	.short	(.L_308 - .L_307)
	.align		4
.L_307:
        /*0044*/ 	.word	index@(.nv.constant0._ZN7cutlass13device_kernelIN5flash19enable_sm80_to_sm89INS1_16FlashAttnFwdSm80INS1_25CollectiveMainloopFwdSm80ILi8ELi1ELb1EN4cute5tupleIJNS5_1CILi128EEES8_S8_EEELi128ENS_6half_tEfNS_4arch4Sm80ELb0ELb0ELb0ELb0ELb0ELb0ELb1ELb1EEENS1_21CollectiveEpilogueFwdIS9_NS6_IJNS7_ILi1EEESF_SF_EEESA_SC_Li256ELb0ELb1ELb1ELb0EEENS1_19SingleTileSchedulerILb0ELb1ELb1ELi128EEEEEEEEEvNT_6ParamsE)
        /*0048*/ 	.short	0x0210
        /*004a*/ 	.short	0x0418


	//----- nvinfo : EIATTR_SW_WAR
	.align		4
.L_308:
        /*004c*/ 	.byte	0x04, 0x36
        /*004e*/ 	.short	(.L_310 - .L_309)
.L_309:
        /*0050*/ 	.word	0x00000008
.L_310:


//--------------------- .nv.info._ZN7cutlass13device_kernelIN5flash19enable_sm80_to_sm89INS1_16FlashAttnFwdSm80INS1_25CollectiveMainloopFwdSm80ILi8ELi1ELb1EN4cute5tupleIJNS5_1CILi128EEENS7_ILi96EEES8_EEELi128ENS_6half_tEfNS_4arch4Sm80ELb0ELb1ELb0ELb0ELb0ELb0ELb1ELb1EEENS1_21CollectiveEpilogueFwdINS6_IJS8_S8_S9_EEENS6_IJNS7_ILi1EEESH_SH_EEESB_SD_Li256ELb0ELb1ELb1ELb0EEENS1_19SingleTileSchedulerILb0ELb1ELb1ELi128EEEEEEEEEvNT_6ParamsE --------------------------
	.section	.nv.info._ZN7cutlass13device_kernelIN5flash19enable_sm80_to_sm89INS1_16FlashAttnFwdSm80INS1_25CollectiveMainloopFwdSm80ILi8ELi1ELb1EN4cute5tupleIJNS5_1CILi128EEENS7_ILi96EEES8_EEELi128ENS_6half_tEfNS_4arch4Sm80ELb0ELb1ELb0ELb0ELb0ELb0ELb1ELb1EEENS1_21CollectiveEpilogueFwdINS6_IJS8_S8_S9_EEENS6_IJNS7_ILi1EEESH_SH_EEESB_SD_Li256ELb0ELb1ELb1ELb0EEENS1_19SingleTileSchedulerILb0ELb1ELb1ELi128EEEEEEEEEvNT_6ParamsE,"",@"SHT_CUDA_INFO"
	.sectionflags	@""
	.align	4


	//----- nvinfo : EIATTR_CUDA_API_VERSION
	.align		4
        /*0000*/ 	.byte	0x04, 0x37
        /*0002*/ 	.short	(.L_312 - .L_311)
.L_311:
        /*0004*/ 	.word	0x00000082


	//----- nvinfo : EIATTR_KPARAM_INFO
	.align		4
.L_312:
        /*0008*/ 	.byte	0x04, 0x17
        /*000a*/ 	.short	(.L_314 - .L_313)
.L_313:
        /*000c*/ 	.word	0x00000000
        /*0010*/ 	.short	0x0000
        /*0012*/ 	.short	0x0000
        /*0014*/ 	.byte	0x00, 0xf0, 0x61, 0x10


	//----- nvinfo : EIATTR_SPARSE_MMA_MASK
	.align		4
.L_314:
        /*0018*/ 	.byte	0x03, 0x50
        /*001a*/ 	.short	0x0000


	//----- nvinfo : EIATTR_MAXREG_COUNT
	.align		4
        /*001c*/ 	.byte	0x03, 0x1b
        /*001e*/ 	.short	0x00ff


	//----- nvinfo : EIATTR_MERCURY_ISA_VERSION
	.align		4
        /*0020*/ 	.byte	0x03, 0x5f
        /*0022*/ 	.short	0x0101


	//----- nvinfo : EIATTR_EXIT_INSTR_OFFSETS
	.align		4
        /*0024*/ 	.byte	0x04, 0x1c
        /*0026*/ 	.short	(.L_316 - .L_315)


	//   ....[0]....
.L_315:
        /*0028*/ 	.word	0x00000010


	//----- nvinfo : EIATTR_MAX_THREADS
	.align		4
.L_316:
        /*002c*/ 	.byte	0x04, 0x05
        /*002e*/ 	.short	(.L_318 - .L_317)
.L_317:
        /*0030*/ 	.word	0x00000100
        /*0034*/ 	.word	0x00000001
        /*0038*/ 	.word	0x00000001


	//----- nvinfo : EIATTR_CBANK_PARAM_SIZE
	.align		4
.L_318:
        /*003c*/ 	.byte	0x03, 0x19
        /*003e*/ 	.short	0x0418


	//----- nvinfo : EIATTR_PARAM_CBANK
	.align		4
        /*0040*/ 	.byte	0x04, 0x0a
        /*0042*/ 	.short	(.L_320 - .L_319)
	.align		4
.L_319:
        /*0044*/ 	.word	index@(.nv.constant0._ZN7cutlass13device_kernelIN5flash19enable_sm80_to_sm89INS1_16FlashAttnFwdSm80INS1_25CollectiveMainloopFwdSm80ILi8ELi1ELb1EN4cute5tupleIJNS5_1CILi128EEENS7_ILi96EEES8_EEELi128ENS_6half_tEfNS_4arch4Sm80ELb0ELb1ELb0ELb0ELb0ELb0ELb1ELb1EEENS1_21CollectiveEpilogueFwdINS6_IJS8_S8_S9_EEENS6_IJNS7_ILi1EEESH_SH_EEESB_SD_Li256ELb0ELb1ELb1ELb0EEENS1_19SingleTileSchedulerILb0ELb1ELb1ELi128EEEEEEEEEvNT_6ParamsE)
        /*0048*/ 	.short	0x0210
        /*004a*/ 	.short	0x0418


	//----- nvinfo : EIATTR_SW_WAR
	.align		4
.L_320:
        /*004c*/ 	.byte	0x04, 0x36
        /*004e*/ 	.short	(.L_322 - .L_321)
.L_321:
        /*0050*/ 	.word	0x00000008
.L_322:


//--------------------- .nv.info._ZN7cutlass13device_kernelIN5flash19enable_sm80_to_sm89INS1_16FlashAttnFwdSm80INS1_25CollectiveMainloopFwdSm80ILi8ELi1ELb1EN4cute5tupleIJNS5_1CILi128EEES8_S8_EEELi128ENS_6half_tEfNS_4arch4Sm80ELb1ELb0ELb0ELb0ELb0ELb0ELb1ELb1EEENS1_21CollectiveEpilogueFwdIS9_NS6_IJNS7_ILi1EEESF_SF_EEESA_SC_Li256ELb0ELb1ELb1ELb0EEENS1_30DynamicPersistentTileSchedulerILi256ELi256ELb1ELb1ELb0EEEEEEEEEvNT_6ParamsE --------------------------
	.section	.nv.info._ZN7cutlass13device_kernelIN5flash19enable_sm80_to_sm89INS1_16FlashAttnFwdSm80INS1_25CollectiveMainloopFwdSm80ILi8ELi1ELb1EN4cute5tupleIJNS5_1CILi128EEES8_S8_EEELi128ENS_6half_tEfNS_4arch4Sm80ELb1ELb0ELb0ELb0ELb0ELb0ELb1ELb1EEENS1_21CollectiveEpilogueFwdIS9_NS6_IJNS7_ILi1EEESF_SF_EEESA_SC_Li256ELb0ELb1ELb1ELb0EEENS1_30DynamicPersistentTileSchedulerILi256ELi256ELb1ELb1ELb0EEEEEEEEEvNT_6ParamsE,"",@"SHT_CUDA_INFO"
	.sectionflags	@""
	.align	4


	//----- nvinfo : EIATTR_CUDA_API_VERSION
	.align		4
        /*0000*/ 	.byte	0x04, 0x37
        /*0002*/ 	.short	(.L_324 - .L_323)
.L_323:
        /*0004*/ 	.word	0x00000082


	//----- nvinfo : EIATTR_KPARAM_INFO
	.align		4
.L_324:
        /*0008*/ 	.byte	0x04, 0x17
        /*000a*/ 	.short	(.L_326 - .L_325)
.L_325:
        /*000c*/ 	.word	0x00000000
        /*0010*/ 	.short	0x0000
        /*0012*/ 	.short	0x0000
        /*0014*/ 	.byte	0x00, 0xf0, 0xa1, 0x10


	//----- nvinfo : EIATTR_SPARSE_MMA_MASK
	.align		4
.L_326:
        /*0018*/ 	.byte	0x03, 0x50
        /*001a*/ 	.short	0x0000


	//----- nvinfo : EIATTR_MAXREG_COUNT
	.align		4
        /*001c*/ 	.byte	0x03, 0x1b
        /*001e*/ 	.short	0x00ff


	//----- nvinfo : EIATTR_MERCURY_ISA_VERSION
	.align		4
        /*0020*/ 	.byte	0x03, 0x5f
        /*0022*/ 	.short	0x0101


	//----- nvinfo : EIATTR_EXIT_INSTR_OFFSETS
	.align		4
        /*0024*/ 	.byte	0x04, 0x1c
        /*0026*/ 	.short	(.L_328 - .L_327)


	//   ....[0]....
.L_327:
        /*0028*/ 	.word	0x00000010


	//----- nvinfo : EIATTR_MAX_THREADS
	.align		4
.L_328:
        /*002c*/ 	.byte	0x04, 0x05
        /*002e*/ 	.short	(.L_330 - .L_329)
.L_329:
        /*0030*/ 	.word	0x00000100
        /*0034*/ 	.word	0x00000001
        /*0038*/ 	.word	0x00000001


	//----- nvinfo : EIATTR_CBANK_PARAM_SIZE
	.align		4
.L_330:
        /*003c*/ 	.byte	0x03, 0x19
        /*003e*/ 	.short	0x0428


	//----- nvinfo : EIATTR_PARAM_CBANK
	.align		4
        /*0040*/ 	.byte	0x04, 0x0a
        /*0042*/ 	.short	(.L_332 - .L_331)
	.align		4
.L_331:
        /*0044*/ 	.word	index@(.nv.constant0._ZN7cutlass13device_kernelIN5flash19enable_sm80_to_sm89INS1_16FlashAttnFwdSm80INS1_25CollectiveMainloopFwdSm80ILi8ELi1ELb1EN4cute5tupleIJNS5_1CILi128EEES8_S8_EEELi128ENS_6half_tEfNS_4arch4Sm80ELb1ELb0ELb0ELb0ELb0ELb0ELb1ELb1EEENS1_21CollectiveEpilogueFwdIS9_NS6_IJNS7_ILi1EEESF_SF_EEESA_SC_Li256ELb0ELb1ELb1ELb0EEENS1_30DynamicPersistentTileSchedulerILi256ELi256ELb1ELb1ELb0EEEEEEEEEvNT_6ParamsE)
        /*0048*/ 	.short	0x0210
        /*004a*/ 	.short	0x0428


	//----- nvinfo : EIATTR_SW_WAR
	.align		4
.L_332:
        /*004c*/ 	.byte	0x04, 0x36
        /*004e*/ 	.short	(.L_334 - .L_333)
.L_333:
        /*0050*/ 	.word	0x00000008
.L_334:


//--------------------- .nv.info._ZN7cutlass13device_kernelIN5flash19enable_sm80_to_sm89INS1_16FlashAttnFwdSm80INS1_25CollectiveMainloopFwdSm80ILi4ELi1ELb0EN4cute5tupleIJNS5_1CILi128EEENS7_ILi64EEES8_EEELi128ENS_6half_tEfNS_4arch4Sm80ELb0ELb0ELb0ELb0ELb0ELb0ELb1ELb1EEENS1_21CollectiveEpilogueFwdINS6_IJS8_S8_S9_EEENS6_IJNS7_ILi1EEESH_SH_EEESB_SD_Li128ELb0ELb1ELb1ELb0EEENS1_19SingleTileSchedulerILb0ELb1ELb1ELi128EEEEEEEEEvNT_6ParamsE --------------------------
	.section	.nv.info._ZN7cutlass13device_kernelIN5flash19enable_sm80_to_sm89INS1_16FlashAttnFwdSm80INS1_25CollectiveMainloopFwdSm80ILi4ELi1ELb0EN4cute5tupleIJNS5_1CILi128EEENS7_ILi64EEES8_EEELi128ENS_6half_tEfNS_4arch4Sm80ELb0ELb0ELb0ELb0ELb0ELb0ELb1ELb1EEENS1_21CollectiveEpilogueFwdINS6_IJS8_S8_S9_EEENS6_IJNS7_ILi1EEESH_SH_EEESB_SD_Li128ELb0ELb1ELb1ELb0EEENS1_19SingleTileSchedulerILb0ELb1ELb1ELi128EEEEEEEEEvNT_6ParamsE,"",@"SHT_CUDA_INFO"
	.sectionflags	@""
	.align	4


	//----- nvinfo : EIATTR_CUDA_API_VERSION
	.align		4
        /*0000*/ 	.byte	0x04, 0x37
        /*0002*/ 	.short	(.L_336 - .L_335)
.L_335:
        /*0004*/ 	.word	0x00000082


	//----- nvinfo : EIATTR_KPARAM_INFO
	.align		4
.L_336:
        /*0008*/ 	.byte	0x04, 0x17
        /*000a*/ 	.short	(.L_338 - .L_337)
.L_337:
        /*000c*/ 	.word	0x00000000
        /*0010*/ 	.short	0x0000
        /*0012*/ 	.short	0x0000
        /*0014*/ 	.byte	0x00, 0xf0, 0x61, 0x10


	//----- nvinfo : EIATTR_SPARSE_MMA_MASK
	.align		4
.L_338:
        /*0018*/ 	.byte	0x03, 0x50
        /*001a*/ 	.short	0x0000


	//----- nvinfo : EIATTR_MAXREG_COUNT
	.align		4
        /*001c*/ 	.byte	0x03, 0x1b
        /*001e*/ 	.short	0x00ff


	//----- nvinfo : EIATTR_MERCURY_ISA_VERSION
	.align		4
        /*0020*/ 	.byte	0x03, 0x5f
        /*0022*/ 	.short	0x0101


	//----- nvinfo : EIATTR_EXIT_INSTR_OFFSETS
	.align		4
        /*0024*/ 	.byte	0x04, 0x1c
        /*0026*/ 	.short	(.L_340 - .L_339)


	//   ....[0]....
.L_339:
        /*0028*/ 	.word	0x00000010


	//----- nvinfo : EIATTR_MAX_THREADS
	.align		4
.L_340:
        /*002c*/ 	.byte	0x04, 0x05
        /*002e*/ 	.short	(.L_342 - .L_341)
.L_341:
        /*0030*/ 	.word	0x00000080
        /*0034*/ 	.word	0x00000001
        /*0038*/ 	.word	0x00000001


	//----- nvinfo : EIATTR_CBANK_PARAM_SIZE
	.align		4
.L_342:
        /*003c*/ 	.byte	0x03, 0x19
        /*003e*/ 	.short	0x0418


	//----- nvinfo : EIATTR_PARAM_CBANK
	.align		4
        /*0040*/ 	.byte	0x04, 0x0a
        /*0042*/ 	.short	(.L_344 - .L_343)
	.align		4
.L_343:
        /*0044*/ 	.word	index@(.nv.constant0._ZN7cutlass13device_kernelIN5flash19enable_sm80_to_sm89INS1_16FlashAttnFwdSm80INS1_25CollectiveMainloopFwdSm80ILi4ELi1ELb0EN4cute5tupleIJNS5_1CILi128EEENS7_ILi64EEES8_EEELi128ENS_6half_tEfNS_4arch4Sm80ELb0ELb0ELb0ELb0ELb0ELb0ELb1ELb1EEENS1_21CollectiveEpilogueFwdINS6_IJS8_S8_S9_EEENS6_IJNS7_ILi1EEESH_SH_EEESB_SD_Li128ELb0ELb1ELb1ELb0EEENS1_19SingleTileSchedulerILb0ELb1ELb1ELi128EEEEEEEEEvNT_6ParamsE)
        /*0048*/ 	.short	0x0210
        /*004a*/ 	.short	0x0418


	//----- nvinfo : EIATTR_SW_WAR
	.align		4
.L_344:
        /*004c*/ 	.byte	0x04, 0x36
        /*004e*/ 	.short	(.L_346 - .L_345)
.L_345:
        /*0050*/ 	.word	0x00000008
.L_346:


//--------------------- .nv.info._ZN7cutlass13device_kernelIN5flash19enable_sm80_to_sm89INS1_16FlashAttnFwdSm80INS1_25CollectiveMainloopFwdSm80ILi8ELi1ELb1EN4cute5tupleIJNS5_1CILi128EEENS7_ILi112EEES8_EEELi128ENS_6half_tEfNS_4arch4Sm80ELb0ELb0ELb0ELb1ELb0ELb0ELb1ELb1EEENS1_21CollectiveEpilogueFwdINS6_IJS8_S8_S9_EEENS6_IJNS7_ILi1EEESH_SH_EEESB_SD_Li256ELb1ELb1ELb1ELb0EEENS1_36VarlenDynamicPersistentTileSchedulerILi128ELi112ELi256ELi256ELb1ELb1ELb0ELb0ELb1ELb1EEEEEEEEEvNT_6ParamsE --------------------------
	.section	.nv.info._ZN7cutlass13device_kernelIN5flash19enable_sm80_to_sm89INS1_16FlashAttnFwdSm80INS1_25CollectiveMainloopFwdSm80ILi8ELi1ELb1EN4cute5tupleIJNS5_1CILi128EEENS7_ILi112EEES8_EEELi128ENS_6half_tEfNS_4arch4Sm80ELb0ELb0ELb0ELb1ELb0ELb0ELb1ELb1EEENS1_21CollectiveEpilogueFwdINS6_IJS8_S8_S9_EEENS6_IJNS7_ILi1EEESH_SH_EEESB_SD_Li256ELb1ELb1ELb1ELb0EEENS1_36VarlenDynamicPersistentTileSchedulerILi128ELi112ELi256ELi256ELb1ELb1ELb0ELb0ELb1ELb1EEEEEEEEEvNT_6ParamsE,"",@"SHT_CUDA_INFO"
	.sectionflags	@""
	.align	4


	//----- nvinfo : EIATTR_CUDA_API_VERSION
	.align		4
        /*0000*/ 	.byte	0x04, 0x37
        /*0002*/ 	.short	(.L_348 - .L_347)
.L_347:
        /*0004*/ 	.word	0x00000082


	//----- nvinfo : EIATTR_KPARAM_INFO
	.align		4
.L_348:
        /*0008*/ 	.byte	0x04, 0x17
        /*000a*/ 	.short	(.L_350 - .L_349)
.L_349:
        /*000c*/ 	.word	0x00000000
        /*0010*/ 	.short	0x0000
        /*0012*/ 	.short	0x0000
        /*0014*/ 	.byte	0x00, 0xf0, 0xe1, 0x10


	//----- nvinfo : EIATTR_SPARSE_MMA_MASK
	.align		4
.L_350:
        /*0018*/ 	.byte	0x03, 0x50
        /*001a*/ 	.short	0x0000


	//----- nvinfo : EIATTR_MAXREG_COUNT
	.align		4
        /*001c*/ 	.byte	0x03, 0x1b
        /*001e*/ 	.short	0x00ff


	//----- nvinfo : EIATTR_MERCURY_ISA_VERSION
	.align		4
        /*0020*/ 	.byte	0x03, 0x5f
        /*0022*/ 	.short	0x0101


	//----- nvinfo : EIATTR_EXIT_INSTR_OFFSETS
	.align		4
        /*0024*/ 	.byte	0x04, 0x1c
        /*0026*/ 	.short	(.L_352 - .L_351)


	//   ....[0]....
.L_351:
        /*0028*/ 	.word	0x00000010


	//----- nvinfo : EIATTR_MAX_THREADS
	.align		4
.L_352:
        /*002c*/ 	.byte	0x04, 0x05
        /*002e*/ 	.short	(.L_354 - .L_353)
.L_353:
        /*0030*/ 	.word	0x00000100
        /*0034*/ 	.word	0x00000001
        /*0038*/ 	.word	0x00000001


	//----- nvinfo : EIATTR_CBANK_PARAM_SIZE
	.align		4
.L_354:
        /*003c*/ 	.byte	0x03, 0x19
        /*003e*/ 	.short	0x0438


	//----- nvinfo : EIATTR_PARAM_CBANK
	.align		4
        /*0040*/ 	.byte	0x04, 0x0a
        /*0042*/ 	.short	(.L_356 - .L_355)
	.align		4
.L_355:
        /*0044*/ 	.word	index@(.nv.constant0._ZN7cutlass13device_kernelIN5flash19enable_sm80_to_sm89INS1_16FlashAttnFwdSm80INS1_25CollectiveMainloopFwdSm80ILi8ELi1ELb1EN4cute5tupleIJNS5_1CILi128EEENS7_ILi112EEES8_EEELi128ENS_6half_tEfNS_4arch4Sm80ELb0ELb0ELb0ELb1ELb0ELb0ELb1ELb1EEENS1_21CollectiveEpilogueFwdINS6_IJS8_S8_S9_EEENS6_IJNS7_ILi1EEESH_SH_EEESB_SD_Li256ELb1ELb1ELb1ELb0EEENS1_36VarlenDynamicPersistentTileSchedulerILi128ELi112ELi256ELi256ELb1ELb1ELb0ELb0ELb1ELb1EEEEEEEEEvNT_6ParamsE)
        /*0048*/ 	.short	0x0210
        /*004a*/ 	.short	0x0438


	//----- nvinfo : EIATTR_SW_WAR
	.align		4
.L_356:
        /*004c*/ 	.byte	0x04, 0x36
        /*004e*/ 	.short	(.L_358 - .L_357)
.L_357:
        /*0050*/ 	.word	0x00000008
.L_358:


//--------------------- .nv.info._ZN7cutlass13device_kernelIN5flash19enable_sm80_to_sm89INS1_16FlashAttnFwdSm80INS1_25CollectiveMainloopFwdSm80ILi8ELi1ELb1EN4cute5tupleIJNS5_1CILi128EEENS7_ILi112EEES8_EEELi128ENS_6half_tEfNS_4arch4Sm80ELb0ELb0ELb0ELb1ELb0ELb1ELb1ELb1EEENS1_21CollectiveEpilogueFwdINS6_IJS8_S8_S9_EEENS6_IJNS7_ILi1EEESH_SH_EEESB_SD_Li256ELb1ELb1ELb1ELb0EEENS1_36VarlenDynamicPersistentTileSchedulerILi128ELi112ELi256ELi256ELb1ELb1ELb0ELb0ELb1ELb1EEEEEEEEEvNT_6ParamsE --------------------------
	.section	.nv.info._ZN7cutlass13device_kernelIN5flash19enable_sm80_to_sm89INS1_16FlashAttnFwdSm80INS1_25CollectiveMainloopFwdSm80ILi8ELi1ELb1EN4cute5tupleIJNS5_1CILi128EEENS7_ILi112EEES8_EEELi128ENS_6half_tEfNS_4arch4Sm80ELb0ELb0ELb0ELb1ELb0ELb1ELb1ELb1EEENS1_21CollectiveEpilogueFwdINS6_IJS8_S8_S9_EEENS6_IJNS7_ILi1EEESH_SH_EEESB_SD_Li256ELb1ELb1ELb1ELb0EEENS1_36VarlenDynamicPersistentTileSchedulerILi128ELi112ELi256ELi256ELb1ELb1ELb0ELb0ELb1ELb1EEEEEEEEEvNT_6ParamsE,"",@"SHT_CUDA_INFO"
	.sectionflags	@""
	.align	4


	//----- nvinfo : EIATTR_CUDA_API_VERSION
	.align		4
        /*0000*/ 	.byte	0x04, 0x37
        /*0002*/ 	.short	(.L_360 - .L_359)
.L_359:
        /*0004*/ 	.word	0x00000082


	//----- nvinfo : EIATTR_KPARAM_INFO
	.align		4
.L_360:
        /*0008*/ 	.byte	0x04, 0x17
        /*000a*/ 	.short	(.L_362 - .L_361)
.L_361:
        /*000c*/ 	.word	0x00000000
        /*0010*/ 	.short	0x0000
        /*0012*/ 	.short	0x0000
        /*0014*/ 	.byte	0x00, 0xf0, 0xe1, 0x10


	//----- nvinfo : EIATTR_SPARSE_MMA_MASK
	.align		4
.L_362:
        /*0018*/ 	.byte	0x03, 0x50
        /*001a*/ 	.short	0x0000


	//----- nvinfo : EIATTR_MAXREG_COUNT
	.align		4
        /*001c*/ 	.byte	0x03, 0x1b
        /*001e*/ 	.short	0x00ff


	//----- nvinfo : EIATTR_MERCURY_ISA_VERSION
	.align		4
        /*0020*/ 	.byte	0x03, 0x5f
        /*0022*/ 	.short	0x0101


	//----- nvinfo : EIATTR_EXIT_INSTR_OFFSETS
	.align		4
        /*0024*/ 	.byte	0x04, 0x1c
        /*0026*/ 	.short	(.L_364 - .L_363)


	//   ....[0]....
.L_363:
        /*0028*/ 	.word	0x00000010


	//----- nvinfo : EIATTR_MAX_THREADS
	.align		4
.L_364:
        /*002c*/ 	.byte	0x04, 0x05
        /*002e*/ 	.short	(.L_366 - .L_365)
.L_365:
        /*0030*/ 	.word	0x00000100
        /*0034*/ 	.word	0x00000001
        /*0038*/ 	.word	0x00000001


	//----- nvinfo : EIATTR_CBANK_PARAM_SIZE
	.align		4
.L_366:
        /*003c*/ 	.byte	0x03, 0x19
        /*003e*/ 	.short	0x0438


	//----- nvinfo : EIATTR_PARAM_CBANK
	.align		4
        /*0040*/ 	.byte	0x04, 0x0a
        /*0042*/ 	.short	(.L_368 - .L_367)
	.align		4
.L_367:
        /*0044*/ 	.word	index@(.nv.constant0._ZN7cutlass13device_kernelIN5flash19enable_sm80_to_sm89INS1_16FlashAttnFwdSm80INS1_25CollectiveMainloopFwdSm80ILi8ELi1ELb1EN4cute5tupleIJNS5_1CILi128EEENS7_ILi112EEES8_EEELi128ENS_6half_tEfNS_4arch4Sm80ELb0ELb0ELb0ELb1ELb0ELb1ELb1ELb1EEENS1_21CollectiveEpilogueFwdINS6_IJS8_S8_S9_EEENS6_IJNS7_ILi1EEESH_SH_EEESB_SD_Li256ELb1ELb1ELb1ELb0EEENS1_36VarlenDynamicPersistentTileSchedulerILi128ELi112ELi256ELi256ELb1ELb1ELb0ELb0ELb1ELb1EEEEEEEEEvNT_6ParamsE)
        /*0048*/ 	.short	0x0210
        /*004a*/ 	.short	0x0438


	//----- nvinfo : EIATTR_SW_WAR
	.align		4
.L_368:
        /*004c*/ 	.byte	0x04, 0x36
        /*004e*/ 	.short	(.L_370 - .L_369)
.L_369:
        /*0050*/ 	.word	0x00000008
.L_370:


//--------------------- .nv.info._ZN7cutlass13device_kernelIN5flash19enable_sm80_to_sm89INS1_16FlashAttnFwdSm80INS1_25CollectiveMainloopFwdSm80ILi4ELi1ELb0EN4cute5tupleIJNS5_1CILi128EEENS7_ILi48EEES8_EEELi128ENS_6half_tEfNS_4arch4Sm80ELb0ELb1ELb0ELb0ELb0ELb0ELb1ELb1EEENS1_21CollectiveEpilogueFwdINS6_IJS8_S8_S9_EEENS6_IJNS7_ILi1EEESH_SH_EEESB_SD_Li128ELb0ELb1ELb1ELb0EEENS1_19SingleTileSchedulerILb0ELb1ELb1ELi128EEEEEEEEEvNT_6ParamsE --------------------------
	.section	.nv.info._ZN7cutlass13device_kernelIN5flash19enable_sm80_to_sm89INS1_16FlashAttnFwdSm80INS1_25CollectiveMainloopFwdSm80ILi4ELi1ELb0EN4cute5tupleIJNS5_1CILi128EEENS7_ILi48EEES8_EEELi128ENS_6half_tEfNS_4arch4Sm80ELb0ELb1ELb0ELb0ELb0ELb0ELb1ELb1EEENS1_21CollectiveEpilogueFwdINS6_IJS8_S8_S9_EEENS6_IJNS7_ILi1EEESH_SH_EEESB_SD_Li128ELb0ELb1ELb1ELb0EEENS1_19SingleTileSchedulerILb0ELb1ELb1ELi128EEEEEEEEEvNT_6ParamsE,"",@"SHT_CUDA_INFO"
	.sectionflags	@""
	.align	4


	//----- nvinfo : EIATTR_CUDA_API_VERSION
	.align		4
        /*0000*/ 	.byte	0x04, 0x37
        /*0002*/ 	.short	(.L_372 - .L_371)
.L_371:
        /*0004*/ 	.word	0x00000082


	//----- nvinfo : EIATTR_KPARAM_INFO
	.align		4
.L_372:
        /*0008*/ 	.byte	0x04, 0x17
        /*000a*/ 	.short	(.L_374 - .L_373)
.L_373:
        /*000c*/ 	.word	0x00000000
        /*0010*/ 	.short	0x0000
        /*0012*/ 	.short	0x0000
        /*0014*/ 	.byte	0x00, 0xf0, 0x61, 0x10


	//----- nvinfo : EIATTR_SPARSE_MMA_MASK
	.align		4
.L_374:
        /*0018*/ 	.byte	0x03, 0x50
        /*001a*/ 	.short	0x0000


	//----- nvinfo : EIATTR_MAXREG_COUNT
	.align		4
        /*001c*/ 	.byte	0x03, 0x1b
        /*001e*/ 	.short	0x00ff


	//----- nvinfo : EIATTR_MERCURY_ISA_VERSION
	.align		4
        /*0020*/ 	.byte	0x03, 0x5f
        /*0022*/ 	.short	0x0101


	//----- nvinfo : EIATTR_EXIT_INSTR_OFFSETS
	.align		4
        /*0024*/ 	.byte	0x04, 0x1c
        /*0026*/ 	.short	(.L_376 - .L_375)


	//   ....[0]....
.L_375:
        /*0028*/ 	.word	0x00000010


	//----- nvinfo : EIATTR_MAX_THREADS
	.align		4
.L_376:
        /*002c*/ 	.byte	0x04, 0x05
        /*002e*/ 	.short	(.L_378 - .L_377)
.L_377:
        /*0030*/ 	.word	0x00000080
        /*0034*/ 	.word	0x00000001
        /*0038*/ 	.word	0x00000001


	//----- nvinfo : EIATTR_CBANK_PARAM_SIZE
	.align		4
.L_378:
        /*003c*/ 	.byte	0x03, 0x19
        /*003e*/ 	.short	0x0418


	//----- nvinfo : EIATTR_PARAM_CBANK
	.align		4
        /*0040*/ 	.byte	0x04, 0x0a
        /*0042*/ 	.short	(.L_380 - .L_379)
	.align		4
.L_379:
        /*0044*/ 	.word	index@(.nv.constant0._ZN7cutlass13device_kernelIN5flash19enable_sm80_to_sm89INS1_16FlashAttnFwdSm80INS1_25CollectiveMainloopFwdSm80ILi4ELi1ELb0EN4cute5tupleIJNS5_1CILi128EEENS7_ILi48EEES8_EEELi128ENS_6half_tEfNS_4arch4Sm80ELb0ELb1ELb0ELb0ELb0ELb0ELb1ELb1EEENS1_21CollectiveEpilogueFwdINS6_IJS8_S8_S9_EEENS6_IJNS7_ILi1EEESH_SH_EEESB_SD_Li128ELb0ELb1ELb1ELb0EEENS1_19SingleTileSchedulerILb0ELb1ELb1ELi128EEEEEEEEEvNT_6ParamsE)
        /*0048*/ 	.short	0x0210
        /*004a*/ 	.short	0x0418


	//----- nvinfo : EIATTR_SW_WAR
	.align		4
.L_380:
        /*004c*/ 	.byte	0x04, 0x36
        /*004e*/ 	.short	(.L_382 - .L_381)
.L_381:
        /*0050*/ 	.word	0x00000008
.L_382:


//--------------------- .nv.info._ZN7cutlass13device_kernelIN5flash19enable_sm80_to_sm89INS1_16FlashAttnFwdSm80INS1_25CollectiveMainloopFwdSm80ILi8ELi1ELb1EN4cute5tupleIJNS5_1CILi128EEENS7_ILi96EEES8_EEELi128ENS_6half_tEfNS_4arch4Sm80ELb0ELb1ELb0ELb1ELb0ELb0ELb1ELb1EEENS1_21CollectiveEpilogueFwdINS6_IJS8_S8_S9_EEENS6_IJNS7_ILi1EEESH_SH_EEESB_SD_Li256ELb1ELb1ELb1ELb0EEENS1_36VarlenDynamicPersistentTileSchedulerILi128ELi96ELi256ELi256ELb1ELb1ELb0ELb1ELb0ELb1EEEEEEEEEvNT_6ParamsE --------------------------
	.section	.nv.info._ZN7cutlass13device_kernelIN5flash19enable_sm80_to_sm89INS1_16FlashAttnFwdSm80INS1_25CollectiveMainloopFwdSm80ILi8ELi1ELb1EN4cute5tupleIJNS5_1CILi128EEENS7_ILi96EEES8_EEELi128ENS_6half_tEfNS_4arch4Sm80ELb0ELb1ELb0ELb1ELb0ELb0ELb1ELb1EEENS1_21CollectiveEpilogueFwdINS6_IJS8_S8_S9_EEENS6_IJNS7_ILi1EEESH_SH_EEESB_SD_Li256ELb1ELb1ELb1ELb0EEENS1_36VarlenDynamicPersistentTileSchedulerILi128ELi96ELi256ELi256ELb1ELb1ELb0ELb1ELb0ELb1EEEEEEEEEvNT_6ParamsE,"",@"SHT_CUDA_INFO"
	.sectionflags	@""
	.align	4


	//----- nvinfo : EIATTR_CUDA_API_VERSION
	.align		4
        /*0000*/ 	.byte	0x04, 0x37
        /*0002*/ 	.short	(.L_384 - .L_383)
.L_383:
        /*0004*/ 	.word	0x00000082


	//----- nvinfo : EIATTR_KPARAM_INFO
	.align		4
.L_384:
        /*0008*/ 	.byte	0x04, 0x17
        /*000a*/ 	.short	(.L_386 - .L_385)
.L_385:
        /*000c*/ 	.word	0x00000000
        /*0010*/ 	.short	0x0000
        /*0012*/ 	.short	0x0000
        /*0014*/ 	.byte	0x00, 0xf0, 0xe1, 0x10


	//----- nvinfo : EIATTR_SPARSE_MMA_MASK
	.align		4
.L_386:
        /*0018*/ 	.byte	0x03, 0x50
        /*001a*/ 	.short	0x0000


	//----- nvinfo : EIATTR_MAXREG_COUNT
	.align		4
        /*001c*/ 	.byte	0x03, 0x1b
        /*001e*/ 	.short	0x00ff


	//----- nvinfo : EIATTR_MERCURY_ISA_VERSION
	.align		4
        /*0020*/ 	.byte	0x03, 0x5f
        /*0022*/ 	.short	0x0101


	//----- nvinfo : EIATTR_EXIT_INSTR_OFFSETS
	.align		4
        /*0024*/ 	.byte	0x04, 0x1c
        /*0026*/ 	.short	(.L_388 - .L_387)


	//   ....[0]....
.L_387:
        /*0028*/ 	.word	0x00000010


	//----- nvinfo : EIATTR_MAX_THREADS
	.align		4
.L_388:
        /*002c*/ 	.byte	0x04, 0x05
        /*002e*/ 	.short	(.L_390 - .L_389)
.L_389:
        /*0030*/ 	.word	0x00000100
        /*0034*/ 	.word	0x00000001
        /*0038*/ 	.word	0x00000001


	//----- nvinfo : EIATTR_CBANK_PARAM_SIZE
	.align		4
.L_390:
        /*003c*/ 	.byte	0x03, 0x19
        /*003e*/ 	.short	0x0438


	//----- nvinfo : EIATTR_PARAM_CBANK
	.align		4
        /*0040*/ 	.byte	0x04, 0x0a
        /*0042*/ 	.short	(.L_392 - .L_391)
	.align		4
.L_391:
        /*0044*/ 	.word	index@(.nv.constant0._ZN7cutlass13device_kernelIN5flash19enable_sm80_to_sm89INS1_16FlashAttnFwdSm80INS1_25CollectiveMainloopFwdSm80ILi8ELi1ELb1EN4cute5tupleIJNS5_1CILi128EEENS7_ILi96EEES8_EEELi128ENS_6half_tEfNS_4arch4Sm80ELb0ELb1ELb0ELb1ELb0ELb0ELb1ELb1EEENS1_21CollectiveEpilogueFwdINS6_IJS8_S8_S9_EEENS6_IJNS7_ILi1EEESH_SH_EEESB_SD_Li256ELb1ELb1ELb1ELb0EEENS1_36VarlenDynamicPersistentTileSchedulerILi128ELi96ELi256ELi256ELb1ELb1ELb0ELb1ELb0ELb1EEEEEEEEEvNT_6ParamsE)
        /*0048*/ 	.short	0x0210
        /*004a*/ 	.short	0x0438


	//----- nvinfo : EIATTR_SW_WAR
	.align		4
.L_392:
        /*004c*/ 	.byte	0x04, 0x36
        /*004e*/ 	.short	(.L_394 - .L_393)
.L_393:
        /*0050*/ 	.word	0x00000008
.L_394:


//--------------------- .nv.info._ZN7cutlass13device_kernelIN5flash19enable_sm80_to_sm89INS1_16FlashAttnFwdSm80INS1_25CollectiveMainloopFwdSm80ILi8ELi1ELb1EN4cute5tupleIJNS5_1CILi128EEENS7_ILi96EEES8_EEELi128ENS_6half_tEfNS_4arch4Sm80ELb0ELb1ELb0ELb1ELb0ELb1ELb1ELb1EEENS1_21CollectiveEpilogueFwdINS6_IJS8_S8_S9_EEENS6_IJNS7_ILi1EEESH_SH_EEESB_SD_Li256ELb1ELb1ELb1ELb0EEENS1_36VarlenDynamicPersistentTileSchedulerILi128ELi96ELi256ELi256ELb1ELb1ELb0ELb1ELb0ELb1EEEEEEEEEvNT_6ParamsE --------------------------
	.section	.nv.info._ZN7cutlass13device_kernelIN5flash19enable_sm80_to_sm89INS1_16FlashAttnFwdSm80INS1_25CollectiveMainloopFwdSm80ILi8ELi1ELb1EN4cute5tupleIJNS5_1CILi128EEENS7_ILi96EEES8_EEELi128ENS_6half_tEfNS_4arch4Sm80ELb0ELb1ELb0ELb1ELb0ELb1ELb1ELb1EEENS1_21CollectiveEpilogueFwdINS6_IJS8_S8_S9_EEENS6_IJNS7_ILi1EEESH_SH_EEESB_SD_Li256ELb1ELb1ELb1ELb0EEENS1_36VarlenDynamicPersistentTileSchedulerILi128ELi96ELi256ELi256ELb1ELb1ELb0ELb1ELb0ELb1EEEEEEEEEvNT_6ParamsE,"",@"SHT_CUDA_INFO"
	.sectionflags	@""
	.align	4


	//----- nvinfo : EIATTR_CUDA_API_VERSION
	.align		4
        /*0000*/ 	.byte	0x04, 0x37
        /*0002*/ 	.short	(.L_396 - .L_395)
.L_395:
        /*0004*/ 	.word	0x00000082


	//----- nvinfo : EIATTR_KPARAM_INFO
	.align		4
.L_396:
        /*0008*/ 	.byte	0x04, 0x17
        /*000a*/ 	.short	(.L_398 - .L_397)
.L_397:
        /*000c*/ 	.word	0x00000000
        /*0010*/ 	.short	0x0000
        /*0012*/ 	.short	0x0000
        /*0014*/ 	.byte	0x00, 0xf0, 0xe1, 0x10


	//----- nvinfo : EIATTR_SPARSE_MMA_MASK
	.align		4
.L_398:
        /*0018*/ 	.byte	0x03, 0x50
        /*001a*/ 	.short	0x0000


	//----- nvinfo : EIATTR_MAXREG_COUNT
	.align		4
        /*001c*/ 	.byte	0x03, 0x1b
        /*001e*/ 	.short	0x00ff


	//----- nvinfo : EIATTR_MERCURY_ISA_VERSION
	.align		4
        /*0020*/ 	.byte	0x03, 0x5f
        /*0022*/ 	.short	0x0101


	//----- nvinfo : EIATTR_EXIT_INSTR_OFFSETS
	.align		4
        /*0024*/ 	.byte	0x04, 0x1c
        /*0026*/ 	.short	(.L_400 - .L_399)


	//   ....[0]....
.L_399:
        /*0028*/ 	.word	0x00000010


	//----- nvinfo : EIATTR_MAX_THREADS
	.align		4
.L_400:
        /*002c*/ 	.byte	0x04, 0x05
        /*002e*/ 	.short	(.L_402 - .L_401)
.L_401:
        /*0030*/ 	.word	0x00000100
        /*0034*/ 	.word	0x00000001
        /*0038*/ 	.word	0x00000001


	//----- nvinfo : EIATTR_CBANK_PARAM_SIZE
	.align		4
.L_402:
        /*003c*/ 	.byte	0x03, 0x19
        /*003e*/ 	.short	0x0438


	//----- nvinfo : EIATTR_PARAM_CBANK
	.align		4
        /*0040*/ 	.byte	0x04, 0x0a
        /*0042*/ 	.short	(.L_404 - .L_403)
	.align		4
.L_403:
        /*0044*/ 	.word	index@(.nv.constant0._ZN7cutlass13device_kernelIN5flash19enable_sm80_to_sm89INS1_16FlashAttnFwdSm80INS1_25CollectiveMainloopFwdSm80ILi8ELi1ELb1EN4cute5tupleIJNS5_1CILi128EEENS7_ILi96EEES8_EEELi128ENS_6half_tEfNS_4arch4Sm80ELb0ELb1ELb0ELb1ELb0ELb1ELb1ELb1EEENS1_21CollectiveEpilogueFwdINS6_IJS8_S8_S9_EEENS6_IJNS7_ILi1EEESH_SH_EEESB_SD_Li256ELb1ELb1ELb1ELb0EEENS1_36VarlenDynamicPersistentTileSchedulerILi128ELi96ELi256ELi256ELb1ELb1ELb0ELb1ELb0ELb1EEEEEEEEEvNT_6ParamsE)
        /*0048*/ 	.short	0x0210
        /*004a*/ 	.short	0x0438


	//----- nvinfo : EIATTR_SW_WAR
	.align		4
.L_404:
        /*004c*/ 	.byte	0x04, 0x36
        /*004e*/ 	.short	(.L_406 - .L_405)
.L_405:
        /*0050*/ 	.word	0x00000008
.L_406:


//--------------------- .nv.info._ZN7cutlass13device_kernelIN5flash19enable_sm80_to_sm89INS1_16FlashAttnFwdSm80INS1_25CollectiveMainloopFwdSm80ILi4ELi1ELb0EN4cute5tupleIJNS5_1CILi128EEENS7_ILi64EEES8_EEELi128ENS_6half_tEfNS_4arch4Sm80ELb1ELb0ELb0ELb0ELb0ELb0ELb1ELb1EEENS1_21CollectiveEpilogueFwdINS6_IJS8_S8_S9_EEENS6_IJNS7_ILi1EEESH_SH_EEESB_SD_Li128ELb0ELb1ELb1ELb0EEENS1_30DynamicPersistentTileSchedulerILi128ELi128ELb1ELb1ELb0EEEEEEEEEvNT_6ParamsE --------------------------
	.section	.nv.info._ZN7cutlass13device_kernelIN5flash19enable_sm80_to_sm89INS1_16FlashAttnFwdSm80INS1_25CollectiveMainloopFwdSm80ILi4ELi1ELb0EN4cute5tupleIJNS5_1CILi128EEENS7_ILi64EEES8_EEELi128ENS_6half_tEfNS_4arch4Sm80ELb1ELb0ELb0ELb0ELb0ELb0ELb1ELb1EEENS1_21CollectiveEpilogueFwdINS6_IJS8_S8_S9_EEENS6_IJNS7_ILi1EEESH_SH_EEESB_SD_Li128ELb0ELb1ELb1ELb0EEENS1_30DynamicPersistentTileSchedulerILi128ELi128ELb1ELb1ELb0EEEEEEEEEvNT_6ParamsE,"",@"SHT_CUDA_INFO"
	.sectionflags	@""
	.align	4


	//----- nvinfo : EIATTR_CUDA_API_VERSION
	.align		4
        /*0000*/ 	.byte	0x04, 0x37
        /*0002*/ 	.short	(.L_408 - .L_407)
.L_407:
        /*0004*/ 	.word	0x00000082


	//----- nvinfo : EIATTR_KPARAM_INFO
	.align		4
.L_408:
        /*0008*/ 	.byte	0x04, 0x17
        /*000a*/ 	.short	(.L_410 - .L_409)
.L_409:
        /*000c*/ 	.word	0x00000000
        /*0010*/ 	.short	0x0000
        /*0012*/ 	.short	0x0000
        /*0014*/ 	.byte	0x00, 0xf0, 0xa1, 0x10


	//----- nvinfo : EIATTR_SPARSE_MMA_MASK
	.align		4
.L_410:
        /*0018*/ 	.byte	0x03, 0x50
        /*001a*/ 	.short	0x0000


	//----- nvinfo : EIATTR_MAXREG_COUNT
	.align		4
        /*001c*/ 	.byte	0x03, 0x1b
        /*001e*/ 	.short	0x00ff


	//----- nvinfo : EIATTR_MERCURY_ISA_VERSION
	.align		4
        /*0020*/ 	.byte	0x03, 0x5f
        /*0022*/ 	.short	0x0101


	//----- nvinfo : EIATTR_EXIT_INSTR_OFFSETS
	.align		4
        /*0024*/ 	.byte	0x04, 0x1c
        /*0026*/ 	.short	(.L_412 - .L_411)


	//   ....[0]....
.L_411:
        /*0028*/ 	.word	0x00000010


	//----- nvinfo : EIATTR_MAX_THREADS
	.align		4
.L_412:
        /*002c*/ 	.byte	0x04, 0x05
        /*002e*/ 	.short	(.L_414 - .L_413)
.L_413:
        /*0030*/ 	.word	0x00000080
        /*0034*/ 	.word	0x00000001
        /*0038*/ 	.word	0x00000001


	//----- nvinfo : EIATTR_CBANK_PARAM_SIZE
	.align		4
.L_414:
        /*003c*/ 	.byte	0x03, 0x19
        /*003e*/ 	.short	0x0428


	//----- nvinfo : EIATTR_PARAM_CBANK
	.align		4
        /*0040*/ 	.byte	0x04, 0x0a
        /*0042*/ 	.short	(.L_416 - .L_415)
	.align		4
.L_415:
        /*0044*/ 	.word	index@(.nv.constant0._ZN7cutlass13device_kernelIN5flash19enable_sm80_to_sm89INS1_16FlashAttnFwdSm80INS1_25CollectiveMainloopFwdSm80ILi4ELi1ELb0EN4cute5tupleIJNS5_1CILi128EEENS7_ILi64EEES8_EEELi128ENS_6half_tEfNS_4arch4Sm80ELb1ELb0ELb0ELb0ELb0ELb0ELb1ELb1EEENS1_21CollectiveEpilogueFwdINS6_IJS8_S8_S9_EEENS6_IJNS7_ILi1EEESH_SH_EEESB_SD_Li128ELb0ELb1ELb1ELb0EEENS1_30DynamicPersistentTileSchedulerILi128ELi128ELb1ELb1ELb0EEEEEEEEEvNT_6ParamsE)
        /*0048*/ 	.short	0x0210
        /*004a*/ 	.short	0x0428


	//----- nvinfo : EIATTR_SW_WAR
	.align		4
.L_416:
        /*004c*/ 	.byte	0x04, 0x36
        /*004e*/ 	.short	(.L_418 - .L_417)
.L_417:
        /*0050*/ 	.word	0x00000008
.L_418:


//--------------------- .nv.info._ZN7cutlass13device_kernelIN5flash19enable_sm80_to_sm89INS1_16FlashAttnFwdSm80INS1_25CollectiveMainloopFwdSm80ILi8ELi1ELb1EN4cute5tupleIJNS5_1CILi128EEENS7_ILi112EEES8_EEELi128ENS_6half_tEfNS_4arch4Sm80ELb1ELb0ELb0ELb1ELb0ELb0ELb1ELb1EEENS1_21CollectiveEpilogueFwdINS6_IJS8_S8_S9_EEENS6_IJNS7_ILi1EEESH_SH_EEESB_SD_Li256ELb1ELb1ELb1ELb0EEENS1_36VarlenDynamicPersistentTileSchedulerILi128ELi112ELi256ELi256ELb1ELb1ELb0ELb1ELb1ELb1EEEEEEEEEvNT_6ParamsE --------------------------
	.section	.nv.info._ZN7cutlass13device_kernelIN5flash19enable_sm80_to_sm89INS1_16FlashAttnFwdSm80INS1_25CollectiveMainloopFwdSm80ILi8ELi1ELb1EN4cute5tupleIJNS5_1CILi128EEENS7_ILi112EEES8_EEELi128ENS_6half_tEfNS_4arch4Sm80ELb1ELb0ELb0ELb1ELb0ELb0ELb1ELb1EEENS1_21CollectiveEpilogueFwdINS6_IJS8_S8_S9_EEENS6_IJNS7_ILi1EEESH_SH_EEESB_SD_Li256ELb1ELb1ELb1ELb0EEENS1_36VarlenDynamicPersistentTileSchedulerILi128ELi112ELi256ELi256ELb1ELb1ELb0ELb1ELb1ELb1EEEEEEEEEvNT_6ParamsE,"",@"SHT_CUDA_INFO"
	.sectionflags	@""
	.align	4


	//----- nvinfo : EIATTR_CUDA_API_VERSION
	.align		4
        /*0000*/ 	.byte	0x04, 0x37
        /*0002*/ 	.short	(.L_420 - .L_419)
.L_419:
        /*0004*/ 	.word	0x00000082


	//----- nvinfo : EIATTR_KPARAM_INFO
	.align		4
.L_420:
        /*0008*/ 	.byte	0x04, 0x17
        /*000a*/ 	.short	(.L_422 - .L_421)
.L_421:
        /*000c*/ 	.word	0x00000000
        /*0010*/ 	.short	0x0000
        /*0012*/ 	.short	0x0000
        /*0014*/ 	.byte	0x00, 0xf0, 0xe1, 0x10


	//----- nvinfo : EIATTR_SPARSE_MMA_MASK
	.align		4
.L_422:
        /*0018*/ 	.byte	0x03, 0x50
        /*001a*/ 	.short	0x0000


	//----- nvinfo : EIATTR_MAXREG_COUNT
	.align		4
        /*001c*/ 	.byte	0x03, 0x1b
        /*001e*/ 	.short	0x00ff


	//----- nvinfo : EIATTR_MERCURY_ISA_VERSION
	.align		4
        /*0020*/ 	.byte	0x03, 0x5f
        /*0022*/ 	.short	0x0101


	//----- nvinfo : EIATTR_EXIT_INSTR_OFFSETS
	.align		4
        /*0024*/ 	.byte	0x04, 0x1c
        /*0026*/ 	.short	(.L_424 - .L_423)


	//   ....[0]....
.L_423:
        /*0028*/ 	.word	0x00000010


	//----- nvinfo : EIATTR_MAX_THREADS
	.align		4
.L_424:
        /*002c*/ 	.byte	0x04, 0x05
        /*002e*/ 	.short	(.L_426 - .L_425)
.L_425:
        /*0030*/ 	.word	0x00000100
        /*0034*/ 	.word	0x00000001
        /*0038*/ 	.word	0x00000001


	//----- nvinfo : EIATTR_CBANK_PARAM_SIZE
	.align		4
.L_426:
        /*003c*/ 	.byte	0x03, 0x19
        /*003e*/ 	.short	0x0438


	//----- nvinfo : EIATTR_PARAM_CBANK
	.align		4
        /*0040*/ 	.byte	0x04, 0x0a
        /*0042*/ 	.short	(.L_428 - .L_427)
	.align		4
.L_427:
        /*0044*/ 	.word	index@(.nv.constant0._ZN7cutlass13device_kernelIN5flash19enable_sm80_to_sm89INS1_16FlashAttnFwdSm80INS1_25CollectiveMainloopFwdSm80ILi8ELi1ELb1EN4cute5tupleIJNS5_1CILi128EEENS7_ILi112EEES8_EEELi128ENS_6half_tEfNS_4arch4Sm80ELb1ELb0ELb0ELb1ELb0ELb0ELb1ELb1EEENS1_21CollectiveEpilogueFwdINS6_IJS8_S8_S9_EEENS6_IJNS7_ILi1EEESH_SH_EEESB_SD_Li256ELb1ELb1ELb1ELb0EEENS1_36VarlenDynamicPersistentTileSchedulerILi128ELi112ELi256ELi256ELb1ELb1ELb0ELb1ELb1ELb1EEEEEEEEEvNT_6ParamsE)
        /*0048*/ 	.short	0x0210
        /*004a*/ 	.short	0x0438


	//----- nvinfo : EIATTR_SW_WAR
	.align		4
.L_428:
        /*004c*/ 	.byte	0x04, 0x36
        /*004e*/ 	.short	(.L_430 - .L_429)
.L_429:
        /*0050*/ 	.word	0x00000008
.L_430:


//--------------------- .nv.info._ZN7cutlass13device_kernelIN5flash19enable_sm80_to_sm89INS1_16FlashAttnFwdSm80INS1_25CollectiveMainloopFwdSm80ILi8ELi1ELb1EN4cute5tupleIJNS5_1CILi128EEENS7_ILi112EEES8_EEELi128ENS_6half_tEfNS_4arch4Sm80ELb1ELb0ELb0ELb1ELb0ELb1ELb1ELb1EEENS1_21CollectiveEpilogueFwdINS6_IJS8_S8_S9_EEENS6_IJNS7_ILi1EEESH_SH_EEESB_SD_Li256ELb1ELb1ELb1ELb0EEENS1_36VarlenDynamicPersistentTileSchedulerILi128ELi112ELi256ELi256ELb1ELb1ELb0ELb1ELb1ELb1EEEEEEEEEvNT_6ParamsE --------------------------
	.section	.nv.info._ZN7cutlass13device_kernelIN5flash19enable_sm80_to_sm89INS1_16FlashAttnFwdSm80INS1_25CollectiveMainloopFwdSm80ILi8ELi1ELb1EN4cute5tupleIJNS5_1CILi128EEENS7_ILi112EEES8_EEELi128ENS_6half_tEfNS_4arch4Sm80ELb1ELb0ELb0ELb1ELb0ELb1ELb1ELb1EEENS1_21CollectiveEpilogueFwdINS6_IJS8_S8_S9_EEENS6_IJNS7_ILi1EEESH_SH_EEESB_SD_Li256ELb1ELb1ELb1ELb0EEENS1_36VarlenDynamicPersistentTileSchedulerILi128ELi112ELi256ELi256ELb1ELb1ELb0ELb1ELb1ELb1EEEEEEEEEvNT_6ParamsE,"",@"SHT_CUDA_INFO"
	.sectionflags	@""
	.align	4


	//----- nvinfo : EIATTR_CUDA_API_VERSION
	.align		4
        /*0000*/ 	.byte	0x04, 0x37
        /*0002*/ 	.short	(.L_432 - .L_431)
.L_431:
        /*0004*/ 	.word	0x00000082


	//----- nvinfo : EIATTR_KPARAM_INFO
	.align		4
.L_432:
        /*0008*/ 	.byte	0x04, 0x17
        /*000a*/ 	.short	(.L_434 - .L_433)
.L_433:
        /*000c*/ 	.word	0x00000000
        /*0010*/ 	.short	0x0000
        /*0012*/ 	.short	0x0000
        /*0014*/ 	.byte	0x00, 0xf0, 0xe1, 0x10


	//----- nvinfo : EIATTR_SPARSE_MMA_MASK
	.align		4
.L_434:
        /*0018*/ 	.byte	0x03, 0x50
        /*001a*/ 	.short	0x0000


	//----- nvinfo : EIATTR_MAXREG_COUNT
	.align		4
        /*001c*/ 	.byte	0x03, 0x1b
        /*001e*/ 	.short	0x00ff


	//----- nvinfo : EIATTR_MERCURY_ISA_VERSION
	.align		4
        /*0020*/ 	.byte	0x03, 0x5f
        /*0022*/ 	.short	0x0101


	//----- nvinfo : EIATTR_EXIT_INSTR_OFFSETS
	.align		4
        /*0024*/ 	.byte	0x04, 0x1c
        /*0026*/ 	.short	(.L_436 - .L_435)


	//   ....[0]....
.L_435:
        /*0028*/ 	.word	0x00000010


	//----- nvinfo : EIATTR_MAX_THREADS
	.align		4
.L_436:
        /*002c*/ 	.byte	0x04, 0x05
        /*002e*/ 	.short	(.L_438 - .L_437)
.L_437:
        /*0030*/ 	.word	0x00000100
        /*0034*/ 	.word	0x00000001
        /*0038*/ 	.word	0x00000001


	//----- nvinfo : EIATTR_CBANK_PARAM_SIZE
	.align		4
.L_438:
        /*003c*/ 	.byte	0x03, 0x19
        /*003e*/ 	.short	0x0438


	//----- nvinfo : EIATTR_PARAM_CBANK
	.align		4
        /*0040*/ 	.byte	0x04, 0x0a
        /*0042*/ 	.short	(.L_440 - .L_439)
	.align		4
.L_439:
        /*0044*/ 	.word	index@(.nv.constant0._ZN7cutlass13device_kernelIN5flash19enable_sm80_to_sm89INS1_16FlashAttnFwdSm80INS1_25CollectiveMainloopFwdSm80ILi8ELi1ELb1EN4cute5tupleIJNS5_1CILi128EEENS7_ILi112EEES8_EEELi128ENS_6half_tEfNS_4arch4Sm80ELb1ELb0ELb0ELb1ELb0ELb1ELb1ELb1EEENS1_21CollectiveEpilogueFwdINS6_IJS8_S8_S9_EEENS6_IJNS7_ILi1EEESH_SH_EEESB_SD_Li256ELb1ELb1ELb1ELb0EEENS1_36VarlenDynamicPersistentTileSchedulerILi128ELi112ELi256ELi256ELb1ELb1ELb0ELb1ELb1ELb1EEEEEEEEEvNT_6ParamsE)
        /*0048*/ 	.short	0x0210
        /*004a*/ 	.short	0x0438


	//----- nvinfo : EIATTR_SW_WAR
	.align		4
.L_440:
        /*004c*/ 	.byte	0x04, 0x36
        /*004e*/ 	.short	(.L_442 - .L_441)
.L_441:
        /*0050*/ 	.word	0x00000008
.L_442:


//--------------------- .nv.callgraph             --------------------------
	.section	.nv.callgraph,"",@"SHT_CUDA_CALLGRAPH"
	.align	4
	.sectionentsize	8
	.align		4
        /*0000*/ 	.word	0x00000000
	.align		4
        /*0004*/ 	.word	0xffffffff
	.align		4
        /*0008*/ 	.word	0x00000000
	.align		4
        /*000c*/ 	.word	0xfffffffe
	.align		4
        /*0010*/ 	.word	0x00000000
	.align		4
        /*0014*/ 	.word	0xfffffffd
	.align		4
        /*0018*/ 	.word	0x00000000
	.align		4
        /*001c*/ 	.word	0xfffffffc


//--------------------- .nv.constant4             --------------------------
	.section	.nv.constant4,"a",@progbits
	.align	8
	.align		8
.nv.constant4:
        /*0000*/ 	.dword	_ZN83_INTERNAL_d107419c_47_flash_fwd_hdim128_fp16_split_softcapall_sm80_cu_49158569_35104cuda3std3__45__cpo5beginE
	.align		8
        /*0008*/ 	.dword	_ZN83_INTERNAL_d107419c_47_flash_fwd_hdim128_fp16_split_softcapall_sm80_cu_49158569_35104cuda3std3__45__cpo3endE
	.align		8
        /*0010*/ 	.dword	_ZN83_INTERNAL_d107419c_47_flash_fwd_hdim128_fp16_split_softcapall_sm80_cu_49158569_35104cuda3std3__45__cpo6cbeginE
	.align		8
        /*0018*/ 	.dword	_ZN83_INTERNAL_d107419c_47_flash_fwd_hdim128_fp16_split_softcapall_sm80_cu_49158569_35104cuda3std3__45__cpo4cendE
	.align		8
        /*0020*/ 	.dword	_ZN83_INTERNAL_d107419c_47_flash_fwd_hdim128_fp16_split_softcapall_sm80_cu_49158569_35104cuda3std3__485_GLOBAL__N__d107419c_47_flash_fwd_hdim128_fp16_split_softcapall_sm80_cu_49158569_35106ignoreE
	.align		8
        /*0028*/ 	.dword	_ZN83_INTERNAL_d107419c_47_flash_fwd_hdim128_fp16_split_softcapall_sm80_cu_49158569_35104cuda3std3__419piecewise_constructE
	.align		8
        /*0030*/ 	.dword	_ZN83_INTERNAL_d107419c_47_flash_fwd_hdim128_fp16_split_softcapall_sm80_cu_49158569_35104cuda3std3__48in_placeE
	.align		8
        /*0038*/ 	.dword	_ZN83_INTERNAL_d107419c_47_flash_fwd_hdim128_fp16_split_softcapall_sm80_cu_49158569_35104cuda3std6ranges3__45__cpo4swapE
	.align		8
        /*0040*/ 	.dword	_ZN83_INTERNAL_d107419c_47_flash_fwd_hdim128_fp16_split_softcapall_sm80_cu_49158569_35104cuda3std6ranges3__45__cpo9iter_moveE
	.align		8
        /*0048*/ 	.dword	_ZN83_INTERNAL_d107419c_47_flash_fwd_hdim128_fp16_split_softcapall_sm80_cu_49158569_35104cute7productE
	.align		8
        /*0050*/ 	.dword	_ZN83_INTERNAL_d107419c_47_flash_fwd_hdim128_fp16_split_softcapall_sm80_cu_49158569_35104cute1_E


//--------------------- .text._ZN7cutlass13device_kernelIN5flash19enable_sm80_to_sm89INS1_16FlashAttnFwdSm80INS1_25CollectiveMainloopFwdSm80ILi8ELi1ELb1EN4cute5tupleIJNS5_1CILi128EEES8_S8_EEELi128ENS_6half_tEfNS_4arch4Sm80ELb0ELb0ELb1ELb0ELb0ELb0ELb1ELb1EEENS1_21CollectiveEpilogueFwdIS9_NS6_IJNS7_ILi1EEESF_SF_EEESA_SC_Li256ELb0ELb1ELb1ELb0EEENS1_19SingleTileSchedulerILb0ELb1ELb1ELi128EEEEEEEEEvNT_6ParamsE --------------------------
	.section	.text._ZN7cutlass13device_kernelIN5flash19enable_sm80_to_sm89INS1_16FlashAttnFwdSm80INS1_25CollectiveMainloopFwdSm80ILi8ELi1ELb1EN4cute5tupleIJNS5_1CILi128EEES8_S8_EEELi128ENS_6half_tEfNS_4arch4Sm80ELb0ELb0ELb1ELb0ELb0ELb0ELb1ELb1EEENS1_21CollectiveEpilogueFwdIS9_NS6_IJNS7_ILi1EEESF_SF_EEESA_SC_Li256ELb0ELb1ELb1ELb0EEENS1_19SingleTileSchedulerILb0ELb1ELb1ELi128EEEEEEEEEvNT_6ParamsE,"ax",@progbits
	.align	128
.text._ZN7cutlass13device_kernelIN5flash19enable_sm80_to_sm89INS1_16FlashAttnFwdSm80INS1_25CollectiveMainloopFwdSm80ILi8ELi1ELb1EN4cute5tupleIJNS5_1CILi128EEES8_S8_EEELi128ENS_6half_tEfNS_4arch4Sm80ELb0ELb0ELb1ELb0ELb0ELb0ELb1ELb1EEENS1_21CollectiveEpilogueFwdIS9_NS6_IJNS7_ILi1EEESF_SF_EEESA_SC_Li256ELb0ELb1ELb1ELb0EEENS1_19SingleTileSchedulerILb0ELb1ELb1ELi128EEEEEEEEEvNT_6ParamsE:
        .type           _ZN7cutlass13device_kernelIN5flash19enable_sm80_to_sm89INS1_16FlashAttnFwdSm80INS1_25CollectiveMainloopFwdSm80ILi8ELi1ELb1EN4cute5tupleIJNS5_1CILi128EEES8_S8_EEELi128ENS_6half_tEfNS_4arch4Sm80ELb0ELb0ELb1ELb0ELb0ELb0ELb1ELb1EEENS1_21CollectiveEpilogueFwdIS9_NS6_IJNS7_ILi1EEESF_SF_EEESA_SC_Li256ELb0ELb1ELb1ELb0EEENS1_19SingleTileSchedulerILb0ELb1ELb1ELi128EEEEEEEEEvNT_6ParamsE,@function
        .size           _ZN7cutlass13device_kernelIN5flash19enable_sm80_to_sm89INS1_16FlashAttnFwdSm80INS1_25CollectiveMainloopFwdSm80ILi8ELi1ELb1EN4cute5tupleIJNS5_1CILi128EEES8_S8_EEELi128ENS_6half_tEfNS_4arch4Sm80ELb0ELb0ELb1ELb0ELb0ELb0ELb1ELb1EEENS1_21CollectiveEpilogueFwdIS9_NS6_IJNS7_ILi1EEESF_SF_EEESA_SC_Li256ELb0ELb1ELb1ELb0EEENS1_19SingleTileSchedulerILb0ELb1ELb1ELi128EEEEEEEEEvNT_6ParamsE,(.L_x_24 - _ZN7cutlass13device_kernelIN5flash19enable_sm80_to_sm89INS1_16FlashAttnFwdSm80INS1_25CollectiveMainloopFwdSm80ILi8ELi1ELb1EN4cute5tupleIJNS5_1CILi128EEES8_S8_EEELi128ENS_6half_tEfNS_4arch4Sm80ELb0ELb0ELb1ELb0ELb0ELb0ELb1ELb1EEENS1_21CollectiveEpilogueFwdIS9_NS6_IJNS7_ILi1EEESF_SF_EEESA_SC_Li256ELb0ELb1ELb1ELb0EEENS1_19SingleTileSchedulerILb0ELb1ELb1ELi128EEEEEEEEEvNT_6ParamsE)
        .other          _ZN7cutlass13device_kernelIN5flash19enable_sm80_to_sm89INS1_16FlashAttnFwdSm80INS1_25CollectiveMainloopFwdSm80ILi8ELi1ELb1EN4cute5tupleIJNS5_1CILi128EEES8_S8_EEELi128ENS_6half_tEfNS_4arch4Sm80ELb0ELb0ELb1ELb0ELb0ELb0ELb1ELb1EEENS1_21CollectiveEpilogueFwdIS9_NS6_IJNS7_ILi1EEESF_SF_EEESA_SC_Li256ELb0ELb1ELb1ELb0EEENS1_19SingleTileSchedulerILb0ELb1ELb1ELi128EEEEEEEEEvNT_6ParamsE,@"STO_CUDA_ENTRY STV_DEFAULT"
_ZN7cutlass13device_kernelIN5flash19enable_sm80_to_sm89INS1_16FlashAttnFwdSm80INS1_25CollectiveMainloopFwdSm80ILi8ELi1ELb1EN4cute5tupleIJNS5_1CILi128EEES8_S8_EEELi128ENS_6half_tEfNS_4arch4Sm80ELb0ELb0ELb1ELb0ELb0ELb0ELb1ELb1EEENS1_21CollectiveEpilogueFwdIS9_NS6_IJNS7_ILi1EEESF_SF_EEESA_SC_Li256ELb0ELb1ELb1ELb0EEENS1_19SingleTileSchedulerILb0ELb1ELb1ELi128EEEEEEEEEvNT_6ParamsE:
[----:B------:R-:W-:Y:S01]  /*0000*/  LDC R1, c[0x0][0x28] ;  /* 0x00000a00ff017b82 */ /* 0x000fe20000000800 */
[----:B------:R-:W-:Y:S05]  /*0010*/  EXIT ;  /* 0x000000000000794d */ /* 0x000fea0003800000 */
.L_x_0:
[----:B------:R-:W-:-:S00]  /*0020*/  BRA `(.L_x_0) ;  /* 0xfffffffc00fc7947 */ /* 0x000fc0000383ffff */
[----:B------:R-:W-:-:S00]  /*0030*/  NOP ;  /* 0x0000000000007918 */ /* 0x000fc00000000000 */
        /* <DEDUP_REMOVED lines=12> */
.L_x_24:


//--------------------- .text._ZN7cutlass13device_kernelIN5flash19enable_sm80_to_sm89INS1_16FlashAttnFwdSm80INS1_25CollectiveMainloopFwdSm80ILi8ELi1ELb1EN4cute5tupleIJNS5_1CILi128EEENS7_ILi96EEES8_EEELi128ENS_6half_tEfNS_4arch4Sm80ELb0ELb1ELb1ELb0ELb0ELb0ELb1ELb1EEENS1_21CollectiveEpilogueFwdINS6_IJS8_S8_S9_EEENS6_IJNS7_ILi1EEESH_SH_EEESB_SD_Li256ELb0ELb1ELb1ELb0EEENS1_19SingleTileSchedulerILb0ELb1ELb1ELi128EEEEEEEEEvNT_6ParamsE --------------------------
	.section	.text._ZN7cutlass13device_kernelIN5flash19enable_sm80_to_sm89INS1_16FlashAttnFwdSm80INS1_25CollectiveMainloopFwdSm80ILi8ELi1ELb1EN4cute5tupleIJNS5_1CILi128EEENS7_ILi96EEES8_EEELi128ENS_6half_tEfNS_4arch4Sm80ELb0ELb1ELb1ELb0ELb0ELb0ELb1ELb1EEENS1_21CollectiveEpilogueFwdINS6_IJS8_S8_S9_EEENS6_IJNS7_ILi1EEESH_SH_EEESB_SD_Li256ELb0ELb1ELb1ELb0EEENS1_19SingleTileSchedulerILb0ELb1ELb1ELi128EEEEEEEEEvNT_6ParamsE,"ax",@progbits
	.align	128
.text._ZN7cutlass13device_kernelIN5flash19enable_sm80_to_sm89INS1_16FlashAttnFwdSm80INS1_25CollectiveMainloopFwdSm80ILi8ELi1ELb1EN4cute5tupleIJNS5_1CILi128EEENS7_ILi96EEES8_EEELi128ENS_6half_tEfNS_4arch4Sm80ELb0ELb1ELb1ELb0ELb0ELb0ELb1ELb1EEENS1_21CollectiveEpilogueFwdINS6_IJS8_S8_S9_EEENS6_IJNS7_ILi1EEESH_SH_EEESB_SD_Li256ELb0ELb1ELb1ELb0EEENS1_19SingleTileSchedulerILb0ELb1ELb1ELi128EEEEEEEEEvNT_6ParamsE:
        .type           _ZN7cutlass13device_kernelIN5flash19enable_sm80_to_sm89INS1_16FlashAttnFwdSm80INS1_25CollectiveMainloopFwdSm80ILi8ELi1ELb1EN4cute5tupleIJNS5_1CILi128EEENS7_ILi96EEES8_EEELi128ENS_6half_tEfNS_4arch4Sm80ELb0ELb1ELb1ELb0ELb0ELb0ELb1ELb1EEENS1_21CollectiveEpilogueFwdINS6_IJS8_S8_S9_EEENS6_IJNS7_ILi1EEESH_SH_EEESB_SD_Li256ELb0ELb1ELb1ELb0EEENS1_19SingleTileSchedulerILb0ELb1ELb1ELi128EEEEEEEEEvNT_6ParamsE,@function
        .size           _ZN7cutlass13device_kernelIN5flash19enable_sm80_to_sm89INS1_16FlashAttnFwdSm80INS1_25CollectiveMainloopFwdSm80ILi8ELi1ELb1EN4cute5tupleIJNS5_1CILi128EEENS7_ILi96EEES8_EEELi128ENS_6half_tEfNS_4arch4Sm80ELb0ELb1ELb1ELb0ELb0ELb0ELb1ELb1EEENS1_21CollectiveEpilogueFwdINS6_IJS8_S8_S9_EEENS6_IJNS7_ILi1EEESH_SH_EEESB_SD_Li256ELb0ELb1ELb1ELb0EEENS1_19SingleTileSchedulerILb0ELb1ELb1ELi128EEEEEEEEEvNT_6ParamsE,(.L_x_25 - _ZN7cutlass13device_kernelIN5flash19enable_sm80_to_sm89INS1_16FlashAttnFwdSm80INS1_25CollectiveMainloopFwdSm80ILi8ELi1ELb1EN4cute5tupleIJNS5_1CILi128EEENS7_ILi96EEES8_EEELi128ENS_6half_tEfNS_4arch4Sm80ELb0ELb1ELb1ELb0ELb0ELb0ELb1ELb1EEENS1_21CollectiveEpilogueFwdINS6_IJS8_S8_S9_EEENS6_IJNS7_ILi1EEESH_SH_EEESB_SD_Li256ELb0ELb1ELb1ELb0EEENS1_19SingleTileSchedulerILb0ELb1ELb1ELi128EEEEEEEEEvNT_6ParamsE)
        .other          _ZN7cutlass13device_kernelIN5flash19enable_sm80_to_sm89INS1_16FlashAttnFwdSm80INS1_25CollectiveMainloopFwdSm80ILi8ELi1ELb1EN4cute5tupleIJNS5_1CILi128EEENS7_ILi96EEES8_EEELi128ENS_6half_tEfNS_4arch4Sm80ELb0ELb1ELb1ELb0ELb0ELb0ELb1ELb1EEENS1_21CollectiveEpilogueFwdINS6_IJS8_S8_S9_EEENS6_IJNS7_ILi1EEESH_SH_EEESB_SD_Li256ELb0ELb1ELb1ELb0EEENS1_19SingleTileSchedulerILb0ELb1ELb1ELi128EEEEEEEEEvNT_6ParamsE,@"STO_CUDA_ENTRY STV_DEFAULT"
_ZN7cutlass13device_kernelIN5flash19enable_sm80_to_sm89INS1_16FlashAttnFwdSm80INS1_25CollectiveMainloopFwdSm80ILi8ELi1ELb1EN4cute5tupleIJNS5_1CILi128EEENS7_ILi96EEES8_EEELi128ENS_6half_tEfNS_4arch4Sm80ELb0ELb1ELb1ELb0ELb0ELb0ELb1ELb1EEENS1_21CollectiveEpilogueFwdINS6_IJS8_S8_S9_EEENS6_IJNS7_ILi1EEESH_SH_EEESB_SD_Li256ELb0ELb1ELb1ELb0EEENS1_19SingleTileSchedulerILb0ELb1ELb1ELi128EEEEEEEEEvNT_6ParamsE:
[----:B------:R-:W-:Y:S01]  /*0000*/  LDC R1, c[0x0][0x28] ;  /* 0x00000a00ff017b82 */ /* 0x000fe20000000800 */
[----:B------:R-:W-:Y:S05]  /*0010*/  EXIT ;  /* 0x000000000000794d */ /* 0x000fea0003800000 */
.L_x_1:
        /* <DEDUP_REMOVED lines=14> */
.L_x_25:


//--------------------- .text._ZN7cutlass13device_kernelIN5flash19enable_sm80_to_sm89INS1_16FlashAttnFwdSm80INS1_25CollectiveMainloopFwdSm80ILi8ELi1ELb1EN4cute5tupleIJNS5_1CILi128EEES8_S8_EEELi128ENS_6half_tEfNS_4arch4Sm80ELb1ELb0ELb1ELb0ELb0ELb0ELb1ELb1EEENS1_21CollectiveEpilogueFwdIS9_NS6_IJNS7_ILi1EEESF_SF_EEESA_SC_Li256ELb0ELb1ELb1ELb0EEENS1_30DynamicPersistentTileSchedulerILi256ELi256ELb1ELb1ELb0EEEEEEEEEvNT_6ParamsE --------------------------
	.section	.text._ZN7cutlass13device_kernelIN5flash19enable_sm80_to_sm89INS1_16FlashAttnFwdSm80INS1_25CollectiveMainloopFwdSm80ILi8ELi1ELb1EN4cute5tupleIJNS5_1CILi128EEES8_S8_EEELi128ENS_6half_tEfNS_4arch4Sm80ELb1ELb0ELb1ELb0ELb0ELb0ELb1ELb1EEENS1_21CollectiveEpilogueFwdIS9_NS6_IJNS7_ILi1EEESF_SF_EEESA_SC_Li256ELb0ELb1ELb1ELb0EEENS1_30DynamicPersistentTileSchedulerILi256ELi256ELb1ELb1ELb0EEEEEEEEEvNT_6ParamsE,"ax",@progbits
	.align	128
.text._ZN7cutlass13device_kernelIN5flash19enable_sm80_to_sm89INS1_16FlashAttnFwdSm80INS1_25CollectiveMainloopFwdSm80ILi8ELi1ELb1EN4cute5tupleIJNS5_1CILi128EEES8_S8_EEELi128ENS_6half_tEfNS_4arch4Sm80ELb1ELb0ELb1ELb0ELb0ELb0ELb1ELb1EEENS1_21CollectiveEpilogueFwdIS9_NS6_IJNS7_ILi1EEESF_SF_EEESA_SC_Li256ELb0ELb1ELb1ELb0EEENS1_30DynamicPersistentTileSchedulerILi256ELi256ELb1ELb1ELb0EEEEEEEEEvNT_6ParamsE:
        .type           _ZN7cutlass13device_kernelIN5flash19enable_sm80_to_sm89INS1_16FlashAttnFwdSm80INS1_25CollectiveMainloopFwdSm80ILi8ELi1ELb1EN4cute5tupleIJNS5_1CILi128EEES8_S8_EEELi128ENS_6half_tEfNS_4arch4Sm80ELb1ELb0ELb1ELb0ELb0ELb0ELb1ELb1EEENS1_21CollectiveEpilogueFwdIS9_NS6_IJNS7_ILi1EEESF_SF_EEESA_SC_Li256ELb0ELb1ELb1ELb0EEENS1_30DynamicPersistentTileSchedulerILi256ELi256ELb1ELb1ELb0EEEEEEEEEvNT_6ParamsE,@function
        .size           _ZN7cutlass13device_kernelIN5flash19enable_sm80_to_sm89INS1_16FlashAttnFwdSm80INS1_25CollectiveMainloopFwdSm80ILi8ELi1ELb1EN4cute5tupleIJNS5_1CILi128EEES8_S8_EEELi128ENS_6half_tEfNS_4arch4Sm80ELb1ELb0ELb1ELb0ELb0ELb0ELb1ELb1EEENS1_21CollectiveEpilogueFwdIS9_NS6_IJNS7_ILi1EEESF_SF_EEESA_SC_Li256ELb0ELb1ELb1ELb0EEENS1_30DynamicPersistentTileSchedulerILi256ELi256ELb1ELb1ELb0EEEEEEEEEvNT_6ParamsE,(.L_x_26 - _ZN7cutlass13device_kernelIN5flash19enable_sm80_to_sm89INS1_16FlashAttnFwdSm80INS1_25CollectiveMainloopFwdSm80ILi8ELi1ELb1EN4cute5tupleIJNS5_1CILi128EEES8_S8_EEELi128ENS_6half_tEfNS_4arch4Sm80ELb1ELb0ELb1ELb0ELb0ELb0ELb1ELb1EEENS1_21CollectiveEpilogueFwdIS9_NS6_IJNS7_ILi1EEESF_SF_EEESA_SC_Li256ELb0ELb1ELb1ELb0EEENS1_30DynamicPersistentTileSchedulerILi256ELi256ELb1ELb1ELb0EEEEEEEEEvNT_6ParamsE)
        .other          _ZN7cutlass13device_kernelIN5flash19enable_sm80_to_sm89INS1_16FlashAttnFwdSm80INS1_25CollectiveMainloopFwdSm80ILi8ELi1ELb1EN4cute5tupleIJNS5_1CILi128EEES8_S8_EEELi128ENS_6half_tEfNS_4arch4Sm80ELb1ELb0ELb1ELb0ELb0ELb0ELb1ELb1EEENS1_21CollectiveEpilogueFwdIS9_NS6_IJNS7_ILi1EEESF_SF_EEESA_SC_Li256ELb0ELb1ELb1ELb0EEENS1_30DynamicPersistentTileSchedulerILi256ELi256ELb1ELb1ELb0EEEEEEEEEvNT_6ParamsE,@"STO_CUDA_ENTRY STV_DEFAULT"
_ZN7cutlass13device_kernelIN5flash19enable_sm80_to_sm89INS1_16FlashAttnFwdSm80INS1_25CollectiveMainloopFwdSm80ILi8ELi1ELb1EN4cute5tupleIJNS5_1CILi128EEES8_S8_EEELi128ENS_6half_tEfNS_4arch4Sm80ELb1ELb0ELb1ELb0ELb0ELb0ELb1ELb1EEENS1_21CollectiveEpilogueFwdIS9_NS6_IJNS7_ILi1EEESF_SF_EEESA_SC_Li256ELb0ELb1ELb1ELb0EEENS1_30DynamicPersistentTileSchedulerILi256ELi256ELb1ELb1ELb0EEEEEEEEEvNT_6ParamsE:
[----:B------:R-:W-:Y:S01]  /*0000*/  LDC R1, c[0x0][0x28] ;  /* 0x00000a00ff017b82 */ /* 0x000fe20000000800 */
[----:B------:R-:W-:Y:S05]  /*0010*/  EXIT ;  /* 0x000000000000794d */ /* 0x000fea0003800000 */
.L_x_2:
        /* <DEDUP_REMOVED lines=14> */
.L_x_26:


//--------------------- .text._ZN7cutlass13device_kernelIN5flash19enable_sm80_to_sm89INS1_16FlashAttnFwdSm80INS1_25CollectiveMainloopFwdSm80ILi4ELi1ELb0EN4cute5tupleIJNS5_1CILi128EEENS7_ILi64EEES8_EEELi128ENS_6half_tEfNS_4arch4Sm80ELb0ELb0ELb1ELb0ELb0ELb0ELb1ELb1EEENS1_21CollectiveEpilogueFwdINS6_IJS8_S8_S9_EEENS6_IJNS7_ILi1EEESH_SH_EEESB_SD_Li128ELb0ELb1ELb1ELb0EEENS1_19SingleTileSchedulerILb0ELb1ELb1ELi128EEEEEEEEEvNT_6ParamsE --------------------------
	.section	.text._ZN7cutlass13device_kernelIN5flash19enable_sm80_to_sm89INS1_16FlashAttnFwdSm80INS1_25CollectiveMainloopFwdSm80ILi4ELi1ELb0EN4cute5tupleIJNS5_1CILi128EEENS7_ILi64EEES8_EEELi128ENS_6half_tEfNS_4arch4Sm80ELb0ELb0ELb1ELb0ELb0ELb0ELb1ELb1EEENS1_21CollectiveEpilogueFwdINS6_IJS8_S8_S9_EEENS6_IJNS7_ILi1EEESH_SH_EEESB_SD_Li128ELb0ELb1ELb1ELb0EEENS1_19SingleTileSchedulerILb0ELb1ELb1ELi128EEEEEEEEEvNT_6ParamsE,"ax",@progbits
	.align	128
.text._ZN7cutlass13device_kernelIN5flash19enable_sm80_to_sm89INS1_16FlashAttnFwdSm80INS1_25CollectiveMainloopFwdSm80ILi4ELi1ELb0EN4cute5tupleIJNS5_1CILi128EEENS7_ILi64EEES8_EEELi128ENS_6half_tEfNS_4arch4Sm80ELb0ELb0ELb1ELb0ELb0ELb0ELb1ELb1EEENS1_21CollectiveEpilogueFwdINS6_IJS8_S8_S9_EEENS6_IJNS7_ILi1EEESH_SH_EEESB_SD_Li128ELb0ELb1ELb1ELb0EEENS1_19SingleTileSchedulerILb0ELb1ELb1ELi128EEEEEEEEEvNT_6ParamsE:
        .type           _ZN7cutlass13device_kernelIN5flash19enable_sm80_to_sm89INS1_16FlashAttnFwdSm80INS1_25CollectiveMainloopFwdSm80ILi4ELi1ELb0EN4cute5tupleIJNS5_1CILi128EEENS7_ILi64EEES8_EEELi128ENS_6half_tEfNS_4arch4Sm80ELb0ELb0ELb1ELb0ELb0ELb0ELb1ELb1EEENS1_21CollectiveEpilogueFwdINS6_IJS8_S8_S9_EEENS6_IJNS7_ILi1EEESH_SH_EEESB_SD_Li128ELb0ELb1ELb1ELb0EEENS1_19SingleTileSchedulerILb0ELb1ELb1ELi128EEEEEEEEEvNT_6ParamsE,@function
        .size           _ZN7cutlass13device_kernelIN5flash19enable_sm80_to_sm89INS1_16FlashAttnFwdSm80INS1_25CollectiveMainloopFwdSm80ILi4ELi1ELb0EN4cute5tupleIJNS5_1CILi128EEENS7_ILi64EEES8_EEELi128ENS_6half_tEfNS_4arch4Sm80ELb0ELb0ELb1ELb0ELb0ELb0ELb1ELb1EEENS1_21CollectiveEpilogueFwdINS6_IJS8_S8_S9_EEENS6_IJNS7_ILi1EEESH_SH_EEESB_SD_Li128ELb0ELb1ELb1ELb0EEENS1_19SingleTileSchedulerILb0ELb1ELb1ELi128EEEEEEEEEvNT_6ParamsE,(.L_x_27 - _ZN7cutlass13device_kernelIN5flash19enable_sm80_to_sm89INS1_16FlashAttnFwdSm80INS1_25CollectiveMainloopFwdSm80ILi4ELi1ELb0EN4cute5tupleIJNS5_1CILi128EEENS7_ILi64EEES8_EEELi128ENS_6half_tEfNS_4arch4Sm80ELb0ELb0ELb1ELb0ELb0ELb0ELb1ELb1EEENS1_21CollectiveEpilogueFwdINS6_IJS8_S8_S9_EEENS6_IJNS7_ILi1EEESH_SH_EEESB_SD_Li128ELb0ELb1ELb1ELb0EEENS1_19SingleTileSchedulerILb0ELb1ELb1ELi128EEEEEEEEEvNT_6ParamsE)
        .other          _ZN7cutlass13device_kernelIN5flash19enable_sm80_to_sm89INS1_16FlashAttnFwdSm80INS1_25CollectiveMainloopFwdSm80ILi4ELi1ELb0EN4cute5tupleIJNS5_1CILi128EEENS7_ILi64EEES8_EEELi128ENS_6half_tEfNS_4arch4Sm80ELb0ELb0ELb1ELb0ELb0ELb0ELb1ELb1EEENS1_21CollectiveEpilogueFwdINS6_IJS8_S8_S9_EEENS6_IJNS7_ILi1EEESH_SH_EEESB_SD_Li128ELb0ELb1ELb1ELb0EEENS1_19SingleTileSchedulerILb0ELb1ELb1ELi128EEEEEEEEEvNT_6ParamsE,@"STO_CUDA_ENTRY STV_DEFAULT"
_ZN7cutlass13device_kernelIN5flash19enable_sm80_to_sm89INS1_16FlashAttnFwdSm80INS1_25CollectiveMainloopFwdSm80ILi4ELi1ELb0EN4cute5tupleIJNS5_1CILi128EEENS7_ILi64EEES8_EEELi128ENS_6half_tEfNS_4arch4Sm80ELb0ELb0ELb1ELb0ELb0ELb0ELb1ELb1EEENS1_21CollectiveEpilogueFwdINS6_IJS8_S8_S9_EEENS6_IJNS7_ILi1EEESH_SH_EEESB_SD_Li128ELb0ELb1ELb1ELb0EEENS1_19SingleTileSchedulerILb0ELb1ELb1ELi128EEEEEEEEEvNT_6ParamsE:
[----:B------:R-:W-:Y:S01]  /*0000*/  LDC R1, c[0x0][0x28] ;  /* 0x00000a00ff017b82 */ /* 0x000fe20000000800 */
[----:B------:R-:W-:Y:S05]  /*0010*/  EXIT ;  /* 0x000000000000794d */ /* 0x000fea0003800000 */
.L_x_3:
        /* <DEDUP_REMOVED lines=14> */
.L_x_27:


//--------------------- .text._ZN7cutlass13device_kernelIN5flash19enable_sm80_to_sm89INS1_16FlashAttnFwdSm80INS1_25CollectiveMainloopFwdSm80ILi8ELi1ELb1EN4cute5tupleIJNS5_1CILi128EEENS7_ILi112EEES8_EEELi128ENS_6half_tEfNS_4arch4Sm80ELb0ELb0ELb1ELb1ELb0ELb0ELb1ELb1EEENS1_21CollectiveEpilogueFwdINS6_IJS8_S8_S9_EEENS6_IJNS7_ILi1EEESH_SH_EEESB_SD_Li256ELb1ELb1ELb1ELb0EEENS1_36VarlenDynamicPersistentTileSchedulerILi128ELi112ELi256ELi256ELb1ELb1ELb0ELb0ELb1ELb1EEEEEEEEEvNT_6ParamsE --------------------------
	.section	.text._ZN7cutlass13device_kernelIN5flash19enable_sm80_to_sm89INS1_16FlashAttnFwdSm80INS1_25CollectiveMainloopFwdSm80ILi8ELi1ELb1EN4cute5tupleIJNS5_1CILi128EEENS7_ILi112EEES8_EEELi128ENS_6half_tEfNS_4arch4Sm80ELb0ELb0ELb1ELb1ELb0ELb0ELb1ELb1EEENS1_21CollectiveEpilogueFwdINS6_IJS8_S8_S9_EEENS6_IJNS7_ILi1EEESH_SH_EEESB_SD_Li256ELb1ELb1ELb1ELb0EEENS1_36VarlenDynamicPersistentTileSchedulerILi128ELi112ELi256ELi256ELb1ELb1ELb0ELb0ELb1ELb1EEEEEEEEEvNT_6ParamsE,"ax",@progbits
	.align	128
.text._ZN7cutlass13device_kernelIN5flash19enable_sm80_to_sm89INS1_16FlashAttnFwdSm80INS1_25CollectiveMainloopFwdSm80ILi8ELi1ELb1EN4cute5tupleIJNS5_1CILi128EEENS7_ILi112EEES8_EEELi128ENS_6half_tEfNS_4arch4Sm80ELb0ELb0ELb1ELb1ELb0ELb0ELb1ELb1EEENS1_21CollectiveEpilogueFwdINS6_IJS8_S8_S9_EEENS6_IJNS7_ILi1EEESH_SH_EEESB_SD_Li256ELb1ELb1ELb1ELb0EEENS1_36VarlenDynamicPersistentTileSchedulerILi128ELi112ELi256ELi256ELb1ELb1ELb0ELb0ELb1ELb1EEEEEEEEEvNT_6ParamsE:
        .type           _ZN7cutlass13device_kernelIN5flash19enable_sm80_to_sm89INS1_16FlashAttnFwdSm80INS1_25CollectiveMainloopFwdSm80ILi8ELi1ELb1EN4cute5tupleIJNS5_1CILi128EEENS7_ILi112EEES8_EEELi128ENS_6half_tEfNS_4arch4Sm80ELb0ELb0ELb1ELb1ELb0ELb0ELb1ELb1EEENS1_21CollectiveEpilogueFwdINS6_IJS8_S8_S9_EEENS6_IJNS7_ILi1EEESH_SH_EEESB_SD_Li256ELb1ELb1ELb1ELb0EEENS1_36VarlenDynamicPersistentTileSchedulerILi128ELi112ELi256ELi256ELb1ELb1ELb0ELb0ELb1ELb1EEEEEEEEEvNT_6ParamsE,@function
        .size           _ZN7cutlass13device_kernelIN5flash19enable_sm80_to_sm89INS1_16FlashAttnFwdSm80INS1_25CollectiveMainloopFwdSm80ILi8ELi1ELb1EN4cute5tupleIJNS5_1CILi128EEENS7_ILi112EEES8_EEELi128ENS_6half_tEfNS_4arch4Sm80ELb0ELb0ELb1ELb1ELb0ELb0ELb1ELb1EEENS1_21CollectiveEpilogueFwdINS6_IJS8_S8_S9_EEENS6_IJNS7_ILi1EEESH_SH_EEESB_SD_Li256ELb1ELb1ELb1ELb0EEENS1_36VarlenDynamicPersistentTileSchedulerILi128ELi112ELi256ELi256ELb1ELb1ELb0ELb0ELb1ELb1EEEEEEEEEvNT_6ParamsE,(.L_x_28 - _ZN7cutlass13device_kernelIN5flash19enable_sm80_to_sm89INS1_16FlashAttnFwdSm80INS1_25CollectiveMainloopFwdSm80ILi8ELi1ELb1EN4cute5tupleIJNS5_1CILi128EEENS7_ILi112EEES8_EEELi128ENS_6half_tEfNS_4arch4Sm80ELb0ELb0ELb1ELb1ELb0ELb0ELb1ELb1EEENS1_21CollectiveEpilogueFwdINS6_IJS8_S8_S9_EEENS6_IJNS7_ILi1EEESH_SH_EEESB_SD_Li256ELb1ELb1ELb1ELb0EEENS1_36VarlenDynamicPersistentTileSchedulerILi128ELi112ELi256ELi256ELb1ELb1ELb0ELb0ELb1ELb1EEEEEEEEEvNT_6ParamsE)
        .other          _ZN7cutlass13device_kernelIN5flash19enable_sm80_to_sm89INS1_16FlashAttnFwdSm80INS1_25CollectiveMainloopFwdSm80ILi8ELi1ELb1EN4cute5tupleIJNS5_1CILi128EEENS7_ILi112EEES8_EEELi128ENS_6half_tEfNS_4arch4Sm80ELb0ELb0ELb1ELb1ELb0ELb0ELb1ELb1EEENS1_21CollectiveEpilogueFwdINS6_IJS8_S8_S9_EEENS6_IJNS7_ILi1EEESH_SH_EEESB_SD_Li256ELb1ELb1ELb1ELb0EEENS1_36VarlenDynamicPersistentTileSchedulerILi128ELi112ELi256ELi256ELb1ELb1ELb0ELb0ELb1ELb1EEEEEEEEEvNT_6ParamsE,@"STO_CUDA_ENTRY STV_DEFAULT"
_ZN7cutlass13device_kernelIN5flash19enable_sm80_to_sm89INS1_16FlashAttnFwdSm80INS1_25CollectiveMainloopFwdSm80ILi8ELi1ELb1EN4cute5tupleIJNS5_1CILi128EEENS7_ILi112EEES8_EEELi128ENS_6half_tEfNS_4arch4Sm80ELb0ELb0ELb1ELb1ELb0ELb0ELb1ELb1EEENS1_21CollectiveEpilogueFwdINS6_IJS8_S8_S9_EEENS6_IJNS7_ILi1EEESH_SH_EEESB_SD_Li256ELb1ELb1ELb1ELb0EEENS1_36VarlenDynamicPersistentTileSchedulerILi128ELi112ELi256ELi256ELb1ELb1ELb0ELb0ELb1ELb1EEEEEEEEEvNT_6ParamsE:
[----:B------:R-:W-:Y:S01]  /*0000*/  LDC R1, c[0x0][0x28] ;  /* 0x00000a00ff017b82 */ /* 0x000fe20000000800 */
[----:B------:R-:W-:Y:S05]  /*0010*/  EXIT ;  /* 0x000000000000794d */ /* 0x000fea0003800000 */
.L_x_4:
        /* <DEDUP_REMOVED lines=14> */
.L_x_28:


//--------------------- .text._ZN7cutlass13device_kernelIN5flash19enable_sm80_to_sm89INS1_16FlashAttnFwdSm80INS1_25CollectiveMainloopFwdSm80ILi8ELi1ELb1EN4cute5tupleIJNS5_1CILi128EEENS7_ILi112EEES8_EEELi128ENS_6half_tEfNS_4arch4Sm80ELb0ELb0ELb1ELb1ELb0ELb1ELb1ELb1EEENS1_21CollectiveEpilogueFwdINS6_IJS8_S8_S9_EEENS6_IJNS7_ILi1EEESH_SH_EEESB_SD_Li256ELb1ELb1ELb1ELb0EEENS1_36VarlenDynamicPersistentTileSchedulerILi128ELi112ELi256ELi256ELb1ELb1ELb0ELb0ELb1ELb1EEEEEEEEEvNT_6ParamsE --------------------------
	.section	.text._ZN7cutlass13device_kernelIN5flash19enable_sm80_to_sm89INS1_16FlashAttnFwdSm80INS1_25CollectiveMainloopFwdSm80ILi8ELi1ELb1EN4cute5tupleIJNS5_1CILi128EEENS7_ILi112EEES8_EEELi128ENS_6half_tEfNS_4arch4Sm80ELb0ELb0ELb1ELb1ELb0ELb1ELb1ELb1EEENS1_21CollectiveEpilogueFwdINS6_IJS8_S8_S9_EEENS6_IJNS7_ILi1EEESH_SH_EEESB_SD_Li256ELb1ELb1ELb1ELb0EEENS1_36VarlenDynamicPersistentTileSchedulerILi128ELi112ELi256ELi256ELb1ELb1ELb0ELb0ELb1ELb1EEEEEEEEEvNT_6ParamsE,"ax",@progbits
	.align	128
.text._ZN7cutlass13device_kernelIN5flash19enable_sm80_to_sm89INS1_16FlashAttnFwdSm80INS1_25CollectiveMainloopFwdSm80ILi8ELi1ELb1EN4cute5tupleIJNS5_1CILi128EEENS7_ILi112EEES8_EEELi128ENS_6half_tEfNS_4arch4Sm80ELb0ELb0ELb1ELb1ELb0ELb1ELb1ELb1EEENS1_21CollectiveEpilogueFwdINS6_IJS8_S8_S9_EEENS6_IJNS7_ILi1EEESH_SH_EEESB_SD_Li256ELb1ELb1ELb1ELb0EEENS1_36VarlenDynamicPersistentTileSchedulerILi128ELi112ELi256ELi256ELb1ELb1ELb0ELb0ELb1ELb1EEEEEEEEEvNT_6ParamsE:
        .type           _ZN7cutlass13device_kernelIN5flash19enable_sm80_to_sm89INS1_16FlashAttnFwdSm80INS1_25CollectiveMainloopFwdSm80ILi8ELi1ELb1EN4cute5tupleIJNS5_1CILi128EEENS7_ILi112EEES8_EEELi128ENS_6half_tEfNS_4arch4Sm80ELb0ELb0ELb1ELb1ELb0ELb1ELb1ELb1EEENS1_21CollectiveEpilogueFwdINS6_IJS8_S8_S9_EEENS6_IJNS7_ILi1EEESH_SH_EEESB_SD_Li256ELb1ELb1ELb1ELb0EEENS1_36VarlenDynamicPersistentTileSchedulerILi128ELi112ELi256ELi256ELb1ELb1ELb0ELb0ELb1ELb1EEEEEEEEEvNT_6ParamsE,@function
        .size           _ZN7cutlass13device_kernelIN5flash19enable_sm80_to_sm89INS1_16FlashAttnFwdSm80INS1_25CollectiveMainloopFwdSm80ILi8ELi1ELb1EN4cute5tupleIJNS5_1CILi128EEENS7_ILi112EEES8_EEELi128ENS_6half_tEfNS_4arch4Sm80ELb0ELb0ELb1ELb1ELb0ELb1ELb1ELb1EEENS1_21CollectiveEpilogueFwdINS6_IJS8_S8_S9_EEENS6_IJNS7_ILi1EEESH_SH_EEESB_SD_Li256ELb1ELb1ELb1ELb0EEENS1_36VarlenDynamicPersistentTileSchedulerILi128ELi112ELi256ELi256ELb1ELb1ELb0ELb0ELb1ELb1EEEEEEEEEvNT_6ParamsE,(.L_x_29 - _ZN7cutlass13device_kernelIN5flash19enable_sm80_to_sm89INS1_16FlashAttnFwdSm80INS1_25CollectiveMainloopFwdSm80ILi8ELi1ELb1EN4cute5tupleIJNS5_1CILi128EEENS7_ILi112EEES8_EEELi128ENS_6half_tEfNS_4arch4Sm80ELb0ELb0ELb1ELb1ELb0ELb1ELb1ELb1EEENS1_21CollectiveEpilogueFwdINS6_IJS8_S8_S9_EEENS6_IJNS7_ILi1EEESH_SH_EEESB_SD_Li256ELb1ELb1ELb1ELb0EEENS1_36VarlenDynamicPersistentTileSchedulerILi128ELi112ELi256ELi256ELb1ELb1ELb0ELb0ELb1ELb1EEEEEEEEEvNT_6ParamsE)
        .other          _ZN7cutlass13device_kernelIN5flash19enable_sm80_to_sm89INS1_16FlashAttnFwdSm80INS1_25CollectiveMainloopFwdSm80ILi8ELi1ELb1EN4cute5tupleIJNS5_1CILi128EEENS7_ILi112EEES8_EEELi128ENS_6half_tEfNS_4arch4Sm80ELb0ELb0ELb1ELb1ELb0ELb1ELb1ELb1EEENS1_21CollectiveEpilogueFwdINS6_IJS8_S8_S9_EEENS6_IJNS7_ILi1EEESH_SH_EEESB_SD_Li256ELb1ELb1ELb1ELb0EEENS1_36VarlenDynamicPersistentTileSchedulerILi128ELi112ELi256ELi256ELb1ELb1ELb0ELb0ELb1ELb1EEEEEEEEEvNT_6ParamsE,@"STO_CUDA_ENTRY STV_DEFAULT"
_ZN7cutlass13device_kernelIN5flash19enable_sm80_to_sm89INS1_16FlashAttnFwdSm80INS1_25CollectiveMainloopFwdSm80ILi8ELi1ELb1EN4cute5tupleIJNS5_1CILi128EEENS7_ILi112EEES8_EEELi128ENS_6half_tEfNS_4arch4Sm80ELb0ELb0ELb1ELb1ELb0ELb1ELb1ELb1EEENS1_21CollectiveEpilogueFwdINS6_IJS8_S8_S9_EEENS6_IJNS7_ILi1EEESH_SH_EEESB_SD_Li256ELb1ELb1ELb1ELb0EEENS1_36VarlenDynamicPersistentTileSchedulerILi128ELi112ELi256ELi256ELb1ELb1ELb0ELb0ELb1ELb1EEEEEEEEEvNT_6ParamsE:
[----:B------:R-:W-:Y:S01]  /*0000*/  LDC R1, c[0x0][0x28] ;  /* 0x00000a00ff017b82 */ /* 0x000fe20000000800 */
[----:B------:R-:W-:Y:S05]  /*0010*/  EXIT ;  /* 0x000000000000794d */ /* 0x000fea0003800000 */
.L_x_5:
        /* <DEDUP_REMOVED lines=14> */
.L_x_29:


//--------------------- .text._ZN7cutlass13device_kernelIN5flash19enable_sm80_to_sm89INS1_16FlashAttnFwdSm80INS1_25CollectiveMainloopFwdSm80ILi4ELi1ELb0EN4cute5tupleIJNS5_1CILi128EEENS7_ILi48EEES8_EEELi128ENS_6half_tEfNS_4arch4Sm80ELb0ELb1ELb1ELb0ELb0ELb0ELb1ELb1EEENS1_21CollectiveEpilogueFwdINS6_IJS8_S8_S9_EEENS6_IJNS7_ILi1EEESH_SH_EEESB_SD_Li128ELb0ELb1ELb1ELb0EEENS1_19SingleTileSchedulerILb0ELb1ELb1ELi128EEEEEEEEEvNT_6ParamsE --------------------------
	.section	.text._ZN7cutlass13device_kernelIN5flash19enable_sm80_to_sm89INS1_16FlashAttnFwdSm80INS1_25CollectiveMainloopFwdSm80ILi4ELi1ELb0EN4cute5tupleIJNS5_1CILi128EEENS7_ILi48EEES8_EEELi128ENS_6half_tEfNS_4arch4Sm80ELb0ELb1ELb1ELb0ELb0ELb0ELb1ELb1EEENS1_21CollectiveEpilogueFwdINS6_IJS8_S8_S9_EEENS6_IJNS7_ILi1EEESH_SH_EEESB_SD_Li128ELb0ELb1ELb1ELb0EEENS1_19SingleTileSchedulerILb0ELb1ELb1ELi128EEEEEEEEEvNT_6ParamsE,"ax",@progbits
	.align	128
.text._ZN7cutlass13device_kernelIN5flash19enable_sm80_to_sm89INS1_16FlashAttnFwdSm80INS1_25CollectiveMainloopFwdSm80ILi4ELi1ELb0EN4cute5tupleIJNS5_1CILi128EEENS7_ILi48EEES8_EEELi128ENS_6half_tEfNS_4arch4Sm80ELb0ELb1ELb1ELb0ELb0ELb0ELb1ELb1EEENS1_21CollectiveEpilogueFwdINS6_IJS8_S8_S9_EEENS6_IJNS7_ILi1EEESH_SH_EEESB_SD_Li128ELb0ELb1ELb1ELb0EEENS1_19SingleTileSchedulerILb0ELb1ELb1ELi128EEEEEEEEEvNT_6ParamsE:
        .type           _ZN7cutlass13device_kernelIN5flash19enable_sm80_to_sm89INS1_16FlashAttnFwdSm80INS1_25CollectiveMainloopFwdSm80ILi4ELi1ELb0EN4cute5tupleIJNS5_1CILi128EEENS7_ILi48EEES8_EEELi128ENS_6half_tEfNS_4arch4Sm80ELb0ELb1ELb1ELb0ELb0ELb0ELb1ELb1EEENS1_21CollectiveEpilogueFwdINS6_IJS8_S8_S9_EEENS6_IJNS7_ILi1EEESH_SH_EEESB_SD_Li128ELb0ELb1ELb1ELb0EEENS1_19SingleTileSchedulerILb0ELb1ELb1ELi128EEEEEEEEEvNT_6ParamsE,@function
        .size           _ZN7cutlass13device_kernelIN5flash19enable_sm80_to_sm89INS1_16FlashAttnFwdSm80INS1_25CollectiveMainloopFwdSm80ILi4ELi1ELb0EN4cute5tupleIJNS5_1CILi128EEENS7_ILi48EEES8_EEELi128ENS_6half_tEfNS_4arch4Sm80ELb0ELb1ELb1ELb0ELb0ELb0ELb1ELb1EEENS1_21CollectiveEpilogueFwdINS6_IJS8_S8_S9_EEENS6_IJNS7_ILi1EEESH_SH_EEESB_SD_Li128ELb0ELb1ELb1ELb0EEENS1_19SingleTileSchedulerILb0ELb1ELb1ELi128EEEEEEEEEvNT_6ParamsE,(.L_x_30 - _ZN7cutlass13device_kernelIN5flash19enable_sm80_to_sm89INS1_16FlashAttnFwdSm80INS1_25CollectiveMainloopFwdSm80ILi4ELi1ELb0EN4cute5tupleIJNS5_1CILi128EEENS7_ILi48EEES8_EEELi128ENS_6half_tEfNS_4arch4Sm80ELb0ELb1ELb1ELb0ELb0ELb0ELb1ELb1EEENS1_21CollectiveEpilogueFwdINS6_IJS8_S8_S9_EEENS6_IJNS7_ILi1EEESH_SH_EEESB_SD_Li128ELb0ELb1ELb1ELb0EEENS1_19SingleTileSchedulerILb0ELb1ELb1ELi128EEEEEEEEEvNT_6ParamsE)
        .other          _ZN7cutlass13device_kernelIN5flash19enable_sm80_to_sm89INS1_16FlashAttnFwdSm80INS1_25CollectiveMainloopFwdSm80ILi4ELi1ELb0EN4cute5tupleIJNS5_1CILi128EEENS7_ILi48EEES8_EEELi128ENS_6half_tEfNS_4arch4Sm80ELb0ELb1ELb1ELb0ELb0ELb0ELb1ELb1EEENS1_21CollectiveEpilogueFwdINS6_IJS8_S8_S9_EEENS6_IJNS7_ILi1EEESH_SH_EEESB_SD_Li128ELb0ELb1ELb1ELb0EEENS1_19SingleTileSchedulerILb0ELb1ELb1ELi128EEEEEEEEEvNT_6ParamsE,@"STO_CUDA_ENTRY STV_DEFAULT"
_ZN7cutlass13device_kernelIN5flash19enable_sm80_to_sm89INS1_16FlashAttnFwdSm80INS1_25CollectiveMainloopFwdSm80ILi4ELi1ELb0EN4cute5tupleIJNS5_1CILi128EEENS7_ILi48EEES8_EEELi128ENS_6half_tEfNS_4arch4Sm80ELb0ELb1ELb1ELb0ELb0ELb0ELb1ELb1EEENS1_21CollectiveEpilogueFwdINS6_IJS8_S8_S9_EEENS6_IJNS7_ILi1EEESH_SH_EEESB_SD_Li128ELb0ELb1ELb1ELb0EEENS1_19SingleTileSchedulerILb0ELb1ELb1ELi128EEEEEEEEEvNT_6ParamsE:
[----:B------:R-:W-:Y:S01]  /*0000*/  LDC R1, c[0x0][0x28] ;  /* 0x00000a00ff017b82 */ /* 0x000fe20000000800 */
[----:B------:R-:W-:Y:S05]  /*0010*/  EXIT ;  /* 0x000000000000794d */ /* 0x000fea0003800000 */
.L_x_6:
        /* <DEDUP_REMOVED lines=14> */
.L_x_30:


//--------------------- .text._ZN7cutlass13device_kernelIN5flash19enable_sm80_to_sm89INS1_16FlashAttnFwdSm80INS1_25CollectiveMainloopFwdSm80ILi8ELi1ELb1EN4cute5tupleIJNS5_1CILi128EEENS7_ILi96EEES8_EEELi128ENS_6half_tEfNS_4arch4Sm80ELb0ELb1ELb1ELb1ELb0ELb0ELb1ELb1EEENS1_21CollectiveEpilogueFwdINS6_IJS8_S8_S9_EEENS6_IJNS7_ILi1EEESH_SH_EEESB_SD_Li256ELb1ELb1ELb1ELb0EEENS1_36VarlenDynamicPersistentTileSchedulerILi128ELi96ELi256ELi256ELb1ELb1ELb0ELb1ELb0ELb1EEEEEEEEEvNT_6ParamsE --------------------------
	.section	.text._ZN7cutlass13device_kernelIN5flash19enable_sm80_to_sm89INS1_16FlashAttnFwdSm80INS1_25CollectiveMainloopFwdSm80ILi8ELi1ELb1EN4cute5tupleIJNS5_1CILi128EEENS7_ILi96EEES8_EEELi128ENS_6half_tEfNS_4arch4Sm80ELb0ELb1ELb1ELb1ELb0ELb0ELb1ELb1EEENS1_21CollectiveEpilogueFwdINS6_IJS8_S8_S9_EEENS6_IJNS7_ILi1EEESH_SH_EEESB_SD_Li256ELb1ELb1ELb1ELb0EEENS1_36VarlenDynamicPersistentTileSchedulerILi128ELi96ELi256ELi256ELb1ELb1ELb0ELb1ELb0ELb1EEEEEEEEEvNT_6ParamsE,"ax",@progbits
	.align	128
.text._ZN7cutlass13device_kernelIN5flash19enable_sm80_to_sm89INS1_16FlashAttnFwdSm80INS1_25CollectiveMainloopFwdSm80ILi8ELi1ELb1EN4cute5tupleIJNS5_1CILi128EEENS7_ILi96EEES8_EEELi128ENS_6half_tEfNS_4arch4Sm80ELb0ELb1ELb1ELb1ELb0ELb0ELb1ELb1EEENS1_21CollectiveEpilogueFwdINS6_IJS8_S8_S9_EEENS6_IJNS7_ILi1EEESH_SH_EEESB_SD_Li256ELb1ELb1ELb1ELb0EEENS1_36VarlenDynamicPersistentTileSchedulerILi128ELi96ELi256ELi256ELb1ELb1ELb0ELb1ELb0ELb1EEEEEEEEEvNT_6ParamsE:
        .type           _ZN7cutlass13device_kernelIN5flash19enable_sm80_to_sm89INS1_16FlashAttnFwdSm80INS1_25CollectiveMainloopFwdSm80ILi8ELi1ELb1EN4cute5tupleIJNS5_1CILi128EEENS7_ILi96EEES8_EEELi128ENS_6half_tEfNS_4arch4Sm80ELb0ELb1ELb1ELb1ELb0ELb0ELb1ELb1EEENS1_21CollectiveEpilogueFwdINS6_IJS8_S8_S9_EEENS6_IJNS7_ILi1EEESH_SH_EEESB_SD_Li256ELb1ELb1ELb1ELb0EEENS1_36VarlenDynamicPersistentTileSchedulerILi128ELi96ELi256ELi256ELb1ELb1ELb0ELb1ELb0ELb1EEEEEEEEEvNT_6ParamsE,@function
        .size           _ZN7cutlass13device_kernelIN5flash19enable_sm80_to_sm89INS1_16FlashAttnFwdSm80INS1_25CollectiveMainloopFwdSm80ILi8ELi1ELb1EN4cute5tupleIJNS5_1CILi128EEENS7_ILi96EEES8_EEELi128ENS_6half_tEfNS_4arch4Sm80ELb0ELb1ELb1ELb1ELb0ELb0ELb1ELb1EEENS1_21CollectiveEpilogueFwdINS6_IJS8_S8_S9_EEENS6_IJNS7_ILi1EEESH_SH_EEESB_SD_Li256ELb1ELb1ELb1ELb0EEENS1_36VarlenDynamicPersistentTileSchedulerILi128ELi96ELi256ELi256ELb1ELb1ELb0ELb1ELb0ELb1EEEEEEEEEvNT_6ParamsE,(.L_x_31 - _ZN7cutlass13device_kernelIN5flash19enable_sm80_to_sm89INS1_16FlashAttnFwdSm80INS1_25CollectiveMainloopFwdSm80ILi8ELi1ELb1EN4cute5tupleIJNS5_1CILi128EEENS7_ILi96EEES8_EEELi128ENS_6half_tEfNS_4arch4Sm80ELb0ELb1ELb1ELb1ELb0ELb0ELb1ELb1EEENS1_21CollectiveEpilogueFwdINS6_IJS8_S8_S9_EEENS6_IJNS7_ILi1EEESH_SH_EEESB_SD_Li256ELb1ELb1ELb1ELb0EEENS1_36VarlenDynamicPersistentTileSchedulerILi128ELi96ELi256ELi256ELb1ELb1ELb0ELb1ELb0ELb1EEEEEEEEEvNT_6ParamsE)
        .other          _ZN7cutlass13device_kernelIN5flash19enable_sm80_to_sm89INS1_16FlashAttnFwdSm80INS1_25CollectiveMainloopFwdSm80ILi8ELi1ELb1EN4cute5tupleIJNS5_1CILi128EEENS7_ILi96EEES8_EEELi128ENS_6half_tEfNS_4arch4Sm80ELb0ELb1ELb1ELb1ELb0ELb0ELb1ELb1EEENS1_21CollectiveEpilogueFwdINS6_IJS8_S8_S9_EEENS6_IJNS7_ILi1EEESH_SH_EEESB_SD_Li256ELb1ELb1ELb1ELb0EEENS1_36VarlenDynamicPersistentTileSchedulerILi128ELi96ELi256ELi256ELb1ELb1ELb0ELb1ELb0ELb1EEEEEEEEEvNT_6ParamsE,@"STO_CUDA_ENTRY STV_DEFAULT"
_ZN7cutlass13device_kernelIN5flash19enable_sm80_to_sm89INS1_16FlashAttnFwdSm80INS1_25CollectiveMainloopFwdSm80ILi8ELi1ELb1EN4cute5tupleIJNS5_1CILi128EEENS7_ILi96EEES8_EEELi128ENS_6half_tEfNS_4arch4Sm80ELb0ELb1ELb1ELb1ELb0ELb0ELb1ELb1EEENS1_21CollectiveEpilogueFwdINS6_IJS8_S8_S9_EEENS6_IJNS7_ILi1EEESH_SH_EEESB_SD_Li256ELb1ELb1ELb1ELb0EEENS1_36VarlenDynamicPersistentTileSchedulerILi128ELi96ELi256ELi256ELb1ELb1ELb0ELb1ELb0ELb1EEEEEEEEEvNT_6ParamsE:
[----:B------:R-:W-:Y:S01]  /*0000*/  LDC R1, c[0x0][0x28] ;  /* 0x00000a00ff017b82 */ /* 0x000fe20000000800 */
[----:B------:R-:W-:Y:S05]  /*0010*/  EXIT ;  /* 0x000000000000794d */ /* 0x000fea0003800000 */
.L_x_7:
        /* <DEDUP_REMOVED lines=14> */
.L_x_31:


//--------------------- .text._ZN7cutlass13device_kernelIN5flash19enable_sm80_to_sm89INS1_16FlashAttnFwdSm80INS1_25CollectiveMainloopFwdSm80ILi8ELi1ELb1EN4cute5tupleIJNS5_1CILi128EEENS7_ILi96EEES8_EEELi128ENS_6half_tEfNS_4arch4Sm80ELb0ELb1ELb1ELb1ELb0ELb1ELb1ELb1EEENS1_21CollectiveEpilogueFwdINS6_IJS8_S8_S9_EEENS6_IJNS7_ILi1EEESH_SH_EEESB_SD_Li256ELb1ELb1ELb1ELb0EEENS1_36VarlenDynamicPersistentTileSchedulerILi128ELi96ELi256ELi256ELb1ELb1ELb0ELb1ELb0ELb1EEEEEEEEEvNT_6ParamsE --------------------------
	.section	.text._ZN7cutlass13device_kernelIN5flash19enable_sm80_to_sm89INS1_16FlashAttnFwdSm80INS1_25CollectiveMainloopFwdSm80ILi8ELi1ELb1EN4cute5tupleIJNS5_1CILi128EEENS7_ILi96EEES8_EEELi128ENS_6half_tEfNS_4arch4Sm80ELb0ELb1ELb1ELb1ELb0ELb1ELb1ELb1EEENS1_21CollectiveEpilogueFwdINS6_IJS8_S8_S9_EEENS6_IJNS7_ILi1EEESH_SH_EEESB_SD_Li256ELb1ELb1ELb1ELb0EEENS1_36VarlenDynamicPersistentTileSchedulerILi128ELi96ELi256ELi256ELb1ELb1ELb0ELb1ELb0ELb1EEEEEEEEEvNT_6ParamsE,"ax",@progbits
	.align	128
.text._ZN7cutlass13device_kernelIN5flash19enable_sm80_to_sm89INS1_16FlashAttnFwdSm80INS1_25CollectiveMainloopFwdSm80ILi8ELi1ELb1EN4cute5tupleIJNS5_1CILi128EEENS7_ILi96EEES8_EEELi128ENS_6half_tEfNS_4arch4Sm80ELb0ELb1ELb1ELb1ELb0ELb1ELb1ELb1EEENS1_21CollectiveEpilogueFwdINS6_IJS8_S8_S9_EEENS6_IJNS7_ILi1EEESH_SH_EEESB_SD_Li256ELb1ELb1ELb1ELb0EEENS1_36VarlenDynamicPersistentTileSchedulerILi128ELi96ELi256ELi256ELb1ELb1ELb0ELb1ELb0ELb1EEEEEEEEEvNT_6ParamsE:
        .type           _ZN7cutlass13device_kernelIN5flash19enable_sm80_to_sm89INS1_16FlashAttnFwdSm80INS1_25CollectiveMainloopFwdSm80ILi8ELi1ELb1EN4cute5tupleIJNS5_1CILi128EEENS7_ILi96EEES8_EEELi128ENS_6half_tEfNS_4arch4Sm80ELb0ELb1ELb1ELb1ELb0ELb1ELb1ELb1EEENS1_21CollectiveEpilogueFwdINS6_IJS8_S8_S9_EEENS6_IJNS7_ILi1EEESH_SH_EEESB_SD_Li256ELb1ELb1ELb1ELb0EEENS1_36VarlenDynamicPersistentTileSchedulerILi128ELi96ELi256ELi256ELb1ELb1ELb0ELb1ELb0ELb1EEEEEEEEEvNT_6ParamsE,@function
        .size           _ZN7cutlass13device_kernelIN5flash19enable_sm80_to_sm89INS1_16FlashAttnFwdSm80INS1_25CollectiveMainloopFwdSm80ILi8ELi1ELb1EN4cute5tupleIJNS5_1CILi128EEENS7_ILi96EEES8_EEELi128ENS_6half_tEfNS_4arch4Sm80ELb0ELb1ELb1ELb1ELb0ELb1ELb1ELb1EEENS1_21CollectiveEpilogueFwdINS6_IJS8_S8_S9_EEENS6_IJNS7_ILi1EEESH_SH_EEESB_SD_Li256ELb1ELb1ELb1ELb0EEENS1_36VarlenDynamicPersistentTileSchedulerILi128ELi96ELi256ELi256ELb1ELb1ELb0ELb1ELb0ELb1EEEEEEEEEvNT_6ParamsE,(.L_x_32 - _ZN7cutlass13device_kernelIN5flash19enable_sm80_to_sm89INS1_16FlashAttnFwdSm80INS1_25CollectiveMainloopFwdSm80ILi8ELi1ELb1EN4cute5tupleIJNS5_1CILi128EEENS7_ILi96EEES8_EEELi128ENS_6half_tEfNS_4arch4Sm80ELb0ELb1ELb1ELb1ELb0ELb1ELb1ELb1EEENS1_21CollectiveEpilogueFwdINS6_IJS8_S8_S9_EEENS6_IJNS7_ILi1EEESH_SH_EEESB_SD_Li256ELb1ELb1ELb1ELb0EEENS1_36VarlenDynamicPersistentTileSchedulerILi128ELi96ELi256ELi256ELb1ELb1ELb0ELb1ELb0ELb1EEEEEEEEEvNT_6ParamsE)
        .other          _ZN7cutlass13device_kernelIN5flash19enable_sm80_to_sm89INS1_16FlashAttnFwdSm80INS1_25CollectiveMainloopFwdSm80ILi8ELi1ELb1EN4cute5tupleIJNS5_1CILi128EEENS7_ILi96EEES8_EEELi128ENS_6half_tEfNS_4arch4Sm80ELb0ELb1ELb1ELb1ELb0ELb1ELb1ELb1EEENS1_21CollectiveEpilogueFwdINS6_IJS8_S8_S9_EEENS6_IJNS7_ILi1EEESH_SH_EEESB_SD_Li256ELb1ELb1ELb1ELb0EEENS1_36VarlenDynamicPersistentTileSchedulerILi128ELi96ELi256ELi256ELb1ELb1ELb0ELb1ELb0ELb1EEEEEEEEEvNT_6ParamsE,@"STO_CUDA_ENTRY STV_DEFAULT"
_ZN7cutlass13device_kernelIN5flash19enable_sm80_to_sm89INS1_16FlashAttnFwdSm80INS1_25CollectiveMainloopFwdSm80ILi8ELi1ELb1EN4cute5tupleIJNS5_1CILi128EEENS7_ILi96EEES8_EEELi128ENS_6half_tEfNS_4arch4Sm80ELb0ELb1ELb1ELb1ELb0ELb1ELb1ELb1EEENS1_21CollectiveEpilogueFwdINS6_IJS8_S8_S9_EEENS6_IJNS7_ILi1EEESH_SH_EEESB_SD_Li256ELb1ELb1ELb1ELb0EEENS1_36VarlenDynamicPersistentTileSchedulerILi128ELi96ELi256ELi256ELb1ELb1ELb0ELb1ELb0ELb1EEEEEEEEEvNT_6ParamsE:
[----:B------:R-:W-:Y:S01]  /*0000*/  LDC R1, c[0x0][0x28] ;  /* 0x00000a00ff017b82 */ /* 0x000fe20000000800 */
[----:B------:R-:W-:Y:S05]  /*0010*/  EXIT ;  /* 0x000000000000794d */ /* 0x000fea0003800000 */
.L_x_8:
        /* <DEDUP_REMOVED lines=14> */
.L_x_32:


//--------------------- .text._ZN7cutlass13device_kernelIN5flash19enable_sm80_to_sm89INS1_16FlashAttnFwdSm80INS1_25CollectiveMainloopFwdSm80ILi4ELi1ELb0EN4cute5tupleIJNS5_1CILi128EEENS7_ILi64EEES8_EEELi128ENS_6half_tEfNS_4arch4Sm80ELb1ELb0ELb1ELb0ELb0ELb0ELb1ELb1EEENS1_21CollectiveEpilogueFwdINS6_IJS8_S8_S9_EEENS6_IJNS7_ILi1EEESH_SH_EEESB_SD_Li128ELb0ELb1ELb1ELb0EEENS1_30DynamicPersistentTileSchedulerILi128ELi128ELb1ELb1ELb0EEEEEEEEEvNT_6ParamsE --------------------------
	.section	.text._ZN7cutlass13device_kernelIN5flash19enable_sm80_to_sm89INS1_16FlashAttnFwdSm80INS1_25CollectiveMainloopFwdSm80ILi4ELi1ELb0EN4cute5tupleIJNS5_1CILi128EEENS7_ILi64EEES8_EEELi128ENS_6half_tEfNS_4arch4Sm80ELb1ELb0ELb1ELb0ELb0ELb0ELb1ELb1EEENS1_21CollectiveEpilogueFwdINS6_IJS8_S8_S9_EEENS6_IJNS7_ILi1EEESH_SH_EEESB_SD_Li128ELb0ELb1ELb1ELb0EEENS1_30DynamicPersistentTileSchedulerILi128ELi128ELb1ELb1ELb0EEEEEEEEEvNT_6ParamsE,"ax",@progbits
	.align	128
.text._ZN7cutlass13device_kernelIN5flash19enable_sm80_to_sm89INS1_16FlashAttnFwdSm80INS1_25CollectiveMainloopFwdSm80ILi4ELi1ELb0EN4cute5tupleIJNS5_1CILi128EEENS7_ILi64EEES8_EEELi128ENS_6half_tEfNS_4arch4Sm80ELb1ELb0ELb1ELb0ELb0ELb0ELb1ELb1EEENS1_21CollectiveEpilogueFwdINS6_IJS8_S8_S9_EEENS6_IJNS7_ILi1EEESH_SH_EEESB_SD_Li128ELb0ELb1ELb1ELb0EEENS1_30DynamicPersistentTileSchedulerILi128ELi128ELb1ELb1ELb0EEEEEEEEEvNT_6ParamsE:
        .type           _ZN7cutlass13device_kernelIN5flash19enable_sm80_to_sm89INS1_16FlashAttnFwdSm80INS1_25CollectiveMainloopFwdSm80ILi4ELi1ELb0EN4cute5tupleIJNS5_1CILi128EEENS7_ILi64EEES8_EEELi128ENS_6half_tEfNS_4arch4Sm80ELb1ELb0ELb1ELb0ELb0ELb0ELb1ELb1EEENS1_21CollectiveEpilogueFwdINS6_IJS8_S8_S9_EEENS6_IJNS7_ILi1EEESH_SH_EEESB_SD_Li128ELb0ELb1ELb1ELb0EEENS1_30DynamicPersistentTileSchedulerILi128ELi128ELb1ELb1ELb0EEEEEEEEEvNT_6ParamsE,@function
        .size           _ZN7cutlass13device_kernelIN5flash19enable_sm80_to_sm89INS1_16FlashAttnFwdSm80INS1_25CollectiveMainloopFwdSm80ILi4ELi1ELb0EN4cute5tupleIJNS5_1CILi128EEENS7_ILi64EEES8_EEELi128ENS_6half_tEfNS_4arch4Sm80ELb1ELb0ELb1ELb0ELb0ELb0ELb1ELb1EEENS1_21CollectiveEpilogueFwdINS6_IJS8_S8_S9_EEENS6_IJNS7_ILi1EEESH_SH_EEESB_SD_Li128ELb0ELb1ELb1ELb0EEENS1_30DynamicPersistentTileSchedulerILi128ELi128ELb1ELb1ELb0EEEEEEEEEvNT_6ParamsE,(.L_x_33 - _ZN7cutlass13device_kernelIN5flash19enable_sm80_to_sm89INS1_16FlashAttnFwdSm80INS1_25CollectiveMainloopFwdSm80ILi4ELi1ELb0EN4cute5tupleIJNS5_1CILi128EEENS7_ILi64EEES8_EEELi128ENS_6half_tEfNS_4arch4Sm80ELb1ELb0ELb1ELb0ELb0ELb0ELb1ELb1EEENS1_21CollectiveEpilogueFwdINS6_IJS8_S8_S9_EEENS6_IJNS7_ILi1EEESH_SH_EEESB_SD_Li128ELb0ELb1ELb1ELb0EEENS1_30DynamicPersistentTileSchedulerILi128ELi128ELb1ELb1ELb0EEEEEEEEEvNT_6ParamsE)
        .other          _ZN7cutlass13device_kernelIN5flash19enable_sm80_to_sm89INS1_16FlashAttnFwdSm80INS1_25CollectiveMainloopFwdSm80ILi4ELi1ELb0EN4cute5tupleIJNS5_1CILi128EEENS7_ILi64EEES8_EEELi128ENS_6half_tEfNS_4arch4Sm80ELb1ELb0ELb1ELb0ELb0ELb0ELb1ELb1EEENS1_21CollectiveEpilogueFwdINS6_IJS8_S8_S9_EEENS6_IJNS7_ILi1EEESH_SH_EEESB_SD_Li128ELb0ELb1ELb1ELb0EEENS1_30DynamicPersistentTileSchedulerILi128ELi128ELb1ELb1ELb0EEEEEEEEEvNT_6ParamsE,@"STO_CUDA_ENTRY STV_DEFAULT"
_ZN7cutlass13device_kernelIN5flash19enable_sm80_to_sm89INS1_16FlashAttnFwdSm80INS1_25CollectiveMainloopFwdSm80ILi4ELi1ELb0EN4cute5tupleIJNS5_1CILi128EEENS7_ILi64EEES8_EEELi128ENS_6half_tEfNS_4arch4Sm80ELb1ELb0ELb1ELb0ELb0ELb0ELb1ELb1EEENS1_21CollectiveEpilogueFwdINS6_IJS8_S8_S9_EEENS6_IJNS7_ILi1EEESH_SH_EEESB_SD_Li128ELb0ELb1ELb1ELb0EEENS1_30DynamicPersistentTileSchedulerILi128ELi128ELb1ELb1ELb0EEEEEEEEEvNT_6ParamsE:
[----:B------:R-:W-:Y:S01]  /*0000*/  LDC R1, c[0x0][0x28] ;  /* 0x00000a00ff017b82 */ /* 0x000fe20000000800 */
[----:B------:R-:W-:Y:S05]  /*0010*/  EXIT ;  /* 0x000000000000794d */ /* 0x000fea0003800000 */
.L_x_9:
        /* <DEDUP_REMOVED lines=14> */
.L_x_33:


//--------------------- .text._ZN7cutlass13device_kernelIN5flash19enable_sm80_to_sm89INS1_16FlashAttnFwdSm80INS1_25CollectiveMainloopFwdSm80ILi8ELi1ELb1EN4cute5tupleIJNS5_1CILi128EEENS7_ILi112EEES8_EEELi128ENS_6half_tEfNS_4arch4Sm80ELb1ELb0ELb1ELb1ELb0ELb0ELb1ELb1EEENS1_21CollectiveEpilogueFwdINS6_IJS8_S8_S9_EEENS6_IJNS7_ILi1EEESH_SH_EEESB_SD_Li256ELb1ELb1ELb1ELb0EEENS1_36VarlenDynamicPersistentTileSchedulerILi128ELi112ELi256ELi256ELb1ELb1ELb0ELb1ELb1ELb1EEEEEEEEEvNT_6ParamsE --------------------------
	.section	.text._ZN7cutlass13device_kernelIN5flash19enable_sm80_to_sm89INS1_16FlashAttnFwdSm80INS1_25CollectiveMainloopFwdSm80ILi8ELi1ELb1EN4cute5tupleIJNS5_1CILi128EEENS7_ILi112EEES8_EEELi128ENS_6half_tEfNS_4arch4Sm80ELb1ELb0ELb1ELb1ELb0ELb0ELb1ELb1EEENS1_21CollectiveEpilogueFwdINS6_IJS8_S8_S9_EEENS6_IJNS7_ILi1EEESH_SH_EEESB_SD_Li256ELb1ELb1ELb1ELb0EEENS1_36VarlenDynamicPersistentTileSchedulerILi128ELi112ELi256ELi256ELb1ELb1ELb0ELb1ELb1ELb1EEEEEEEEEvNT_6ParamsE,"ax",@progbits
	.align	128
.text._ZN7cutlass13device_kernelIN5flash19enable_sm80_to_sm89INS1_16FlashAttnFwdSm80INS1_25CollectiveMainloopFwdSm80ILi8ELi1ELb1EN4cute5tupleIJNS5_1CILi128EEENS7_ILi112EEES8_EEELi128ENS_6half_tEfNS_4arch4Sm80ELb1ELb0ELb1ELb1ELb0ELb0ELb1ELb1EEENS1_21CollectiveEpilogueFwdINS6_IJS8_S8_S9_EEENS6_IJNS7_ILi1EEESH_SH_EEESB_SD_Li256ELb1ELb1ELb1ELb0EEENS1_36VarlenDynamicPersistentTileSchedulerILi128ELi112ELi256ELi256ELb1ELb1ELb0ELb1ELb1ELb1EEEEEEEEEvNT_6ParamsE:
        .type           _ZN7cutlass13device_kernelIN5flash19enable_sm80_to_sm89INS1_16FlashAttnFwdSm80INS1_25CollectiveMainloopFwdSm80ILi8ELi1ELb1EN4cute5tupleIJNS5_1CILi128EEENS7_ILi112EEES8_EEELi128ENS_6half_tEfNS_4arch4Sm80ELb1ELb0ELb1ELb1ELb0ELb0ELb1ELb1EEENS1_21CollectiveEpilogueFwdINS6_IJS8_S8_S9_EEENS6_IJNS7_ILi1EEESH_SH_EEESB_SD_Li256ELb1ELb1ELb1ELb0EEENS1_36VarlenDynamicPersistentTileSchedulerILi128ELi112ELi256ELi256ELb1ELb1ELb0ELb1ELb1ELb1EEEEEEEEEvNT_6ParamsE,@function
        .size           _ZN7cutlass13device_kernelIN5flash19enable_sm80_to_sm89INS1_16FlashAttnFwdSm80INS1_25CollectiveMainloopFwdSm80ILi8ELi1ELb1EN4cute5tupleIJNS5_1CILi128EEENS7_ILi112EEES8_EEELi128ENS_6half_tEfNS_4arch4Sm80ELb1ELb0ELb1ELb1ELb0ELb0ELb1ELb1EEENS1_21CollectiveEpilogueFwdINS6_IJS8_S8_S9_EEENS6_IJNS7_ILi1EEESH_SH_EEESB_SD_Li256ELb1ELb1ELb1ELb0EEENS1_36VarlenDynamicPersistentTileSchedulerILi128ELi112ELi256ELi256ELb1ELb1ELb0ELb1ELb1ELb1EEEEEEEEEvNT_6ParamsE,(.L_x_34 - _ZN7cutlass13device_kernelIN5flash19enable_sm80_to_sm89INS1_16FlashAttnFwdSm80INS1_25CollectiveMainloopFwdSm80ILi8ELi1ELb1EN4cute5tupleIJNS5_1CILi128EEENS7_ILi112EEES8_EEELi128ENS_6half_tEfNS_4arch4Sm80ELb1ELb0ELb1ELb1ELb0ELb0ELb1ELb1EEENS1_21CollectiveEpilogueFwdINS6_IJS8_S8_S9_EEENS6_IJNS7_ILi1EEESH_SH_EEESB_SD_Li256ELb1ELb1ELb1ELb0EEENS1_36VarlenDynamicPersistentTileSchedulerILi128ELi112ELi256ELi256ELb1ELb1ELb0ELb1ELb1ELb1EEEEEEEEEvNT_6ParamsE)
        .other          _ZN7cutlass13device_kernelIN5flash19enable_sm80_to_sm89INS1_16FlashAttnFwdSm80INS1_25CollectiveMainloopFwdSm80ILi8ELi1ELb1EN4cute5tupleIJNS5_1CILi128EEENS7_ILi112EEES8_EEELi128ENS_6half_tEfNS_4arch4Sm80ELb1ELb0ELb1ELb1ELb0ELb0ELb1ELb1EEENS1_21CollectiveEpilogueFwdINS6_IJS8_S8_S9_EEENS6_IJNS7_ILi1EEESH_SH_EEESB_SD_Li256ELb1ELb1ELb1ELb0EEENS1_36VarlenDynamicPersistentTileSchedulerILi128ELi112ELi256ELi256ELb1ELb1ELb0ELb1ELb1ELb1EEEEEEEEEvNT_6ParamsE,@"STO_CUDA_ENTRY STV_DEFAULT"
_ZN7cutlass13device_kernelIN5flash19enable_sm80_to_sm89INS1_16FlashAttnFwdSm80INS1_25CollectiveMainloopFwdSm80ILi8ELi1ELb1EN4cute5tupleIJNS5_1CILi128EEENS7_ILi112EEES8_EEELi128ENS_6half_tEfNS_4arch4Sm80ELb1ELb0ELb1ELb1ELb0ELb0ELb1ELb1EEENS1_21CollectiveEpilogueFwdINS6_IJS8_S8_S9_EEENS6_IJNS7_ILi1EEESH_SH_EEESB_SD_Li256ELb1ELb1ELb1ELb0EEENS1_36VarlenDynamicPersistentTileSchedulerILi128ELi112ELi256ELi256ELb1ELb1ELb0ELb1ELb1ELb1EEEEEEEEEvNT_6ParamsE:
[----:B------:R-:W-:Y:S01]  /*0000*/  LDC R1, c[0x0][0x28] ;  /* 0x00000a00ff017b82 */ /* 0x000fe20000000800 */
[----:B------:R-:W-:Y:S05]  /*0010*/  EXIT ;  /* 0x000000000000794d */ /* 0x000fea0003800000 */
.L_x_10:
        /* <DEDUP_REMOVED lines=14> */
.L_x_34:


//--------------------- .text._ZN7cutlass13device_kernelIN5flash19enable_sm80_to_sm89INS1_16FlashAttnFwdSm80INS1_25CollectiveMainloopFwdSm80ILi8ELi1ELb1EN4cute5tupleIJNS5_1CILi128EEENS7_ILi112EEES8_EEELi128ENS_6half_tEfNS_4arch4Sm80ELb1ELb0ELb1ELb1ELb0ELb1ELb1ELb1EEENS1_21CollectiveEpilogueFwdINS6_IJS8_S8_S9_EEENS6_IJNS7_ILi1EEESH_SH_EEESB_SD_Li256ELb1ELb1ELb1ELb0EEENS1_36VarlenDynamicPersistentTileSchedulerILi128ELi112ELi256ELi256ELb1ELb1ELb0ELb1ELb1ELb1EEEEEEEEEvNT_6ParamsE --------------------------
	.section	.text._ZN7cutlass13device_kernelIN5flash19enable_sm80_to_sm89INS1_16FlashAttnFwdSm80INS1_25CollectiveMainloopFwdSm80ILi8ELi1ELb1EN4cute5tupleIJNS5_1CILi128EEENS7_ILi112EEES8_EEELi128ENS_6half_tEfNS_4arch4Sm80ELb1ELb0ELb1ELb1ELb0ELb1ELb1ELb1EEENS1_21CollectiveEpilogueFwdINS6_IJS8_S8_S9_EEENS6_IJNS7_ILi1EEESH_SH_EEESB_SD_Li256ELb1ELb1ELb1ELb0EEENS1_36VarlenDynamicPersistentTileSchedulerILi128ELi112ELi256ELi256ELb1ELb1ELb0ELb1ELb1ELb1EEEEEEEEEvNT_6ParamsE,"ax",@progbits
	.align	128
.text._ZN7cutlass13device_kernelIN5flash19enable_sm80_to_sm89INS1_16FlashAttnFwdSm80INS1_25CollectiveMainloopFwdSm80ILi8ELi1ELb1EN4cute5tupleIJNS5_1CILi128EEENS7_ILi112EEES8_EEELi128ENS_6half_tEfNS_4arch4Sm80ELb1ELb0ELb1ELb1ELb0ELb1ELb1ELb1EEENS1_21CollectiveEpilogueFwdINS6_IJS8_S8_S9_EEENS6_IJNS7_ILi1EEESH_SH_EEESB_SD_Li256ELb1ELb1ELb1ELb0EEENS1_36VarlenDynamicPersistentTileSchedulerILi128ELi112ELi256ELi256ELb1ELb1ELb0ELb1ELb1ELb1EEEEEEEEEvNT_6ParamsE:
        .type           _ZN7cutlass13device_kernelIN5flash19enable_sm80_to_sm89INS1_16FlashAttnFwdSm80INS1_25CollectiveMainloopFwdSm80ILi8ELi1ELb1EN4cute5tupleIJNS5_1CILi128EEENS7_ILi112EEES8_EEELi128ENS_6half_tEfNS_4arch4Sm80ELb1ELb0ELb1ELb1ELb0ELb1ELb1ELb1EEENS1_21CollectiveEpilogueFwdINS6_IJS8_S8_S9_EEENS6_IJNS7_ILi1EEESH_SH_EEESB_SD_Li256ELb1ELb1ELb1ELb0EEENS1_36VarlenDynamicPersistentTileSchedulerILi128ELi112ELi256ELi256ELb1ELb1ELb0ELb1ELb1ELb1EEEEEEEEEvNT_6ParamsE,@function
        .size           _ZN7cutlass13device_kernelIN5flash19enable_sm80_to_sm89INS1_16FlashAttnFwdSm80INS1_25CollectiveMainloopFwdSm80ILi8ELi1ELb1EN4cute5tupleIJNS5_1CILi128EEENS7_ILi112EEES8_EEELi128ENS_6half_tEfNS_4arch4Sm80ELb1ELb0ELb1ELb1ELb0ELb1ELb1ELb1EEENS1_21CollectiveEpilogueFwdINS6_IJS8_S8_S9_EEENS6_IJNS7_ILi1EEESH_SH_EEESB_SD_Li256ELb1ELb1ELb1ELb0EEENS1_36VarlenDynamicPersistentTileSchedulerILi128ELi112ELi256ELi256ELb1ELb1ELb0ELb1ELb1ELb1EEEEEEEEEvNT_6ParamsE,(.L_x_35 - _ZN7cutlass13device_kernelIN5flash19enable_sm80_to_sm89INS1_16FlashAttnFwdSm80INS1_25CollectiveMainloopFwdSm80ILi8ELi1ELb1EN4cute5tupleIJNS5_1CILi128EEENS7_ILi112EEES8_EEELi128ENS_6half_tEfNS_4arch4Sm80ELb1ELb0ELb1ELb1ELb0ELb1ELb1ELb1EEENS1_21CollectiveEpilogueFwdINS6_IJS8_S8_S9_EEENS6_IJNS7_ILi1EEESH_SH_EEESB_SD_Li256ELb1ELb1ELb1ELb0EEENS1_36VarlenDynamicPersistentTileSchedulerILi128ELi112ELi256ELi256ELb1ELb1ELb0ELb1ELb1ELb1EEEEEEEEEvNT_6ParamsE)
        .other          _ZN7cutlass13device_kernelIN5flash19enable_sm80_to_sm89INS1_16FlashAttnFwdSm80INS1_25CollectiveMainloopFwdSm80ILi8ELi1ELb1EN4cute5tupleIJNS5_1CILi128EEENS7_ILi112EEES8_EEELi128ENS_6half_tEfNS_4arch4Sm80ELb1ELb0ELb1ELb1ELb0ELb1ELb1ELb1EEENS1_21CollectiveEpilogueFwdINS6_IJS8_S8_S9_EEENS6_IJNS7_ILi1EEESH_SH_EEESB_SD_Li256ELb1ELb1ELb1ELb0EEENS1_36VarlenDynamicPersistentTileSchedulerILi128ELi112ELi256ELi256ELb1ELb1ELb0ELb1ELb1ELb1EEEEEEEEEvNT_6ParamsE,@"STO_CUDA_ENTRY STV_DEFAULT"
_ZN7cutlass13device_kernelIN5flash19enable_sm80_to_sm89INS1_16FlashAttnFwdSm80INS1_25CollectiveMainloopFwdSm80ILi8ELi1ELb1EN4cute5tupleIJNS5_1CILi128EEENS7_ILi112EEES8_EEELi128ENS_6half_tEfNS_4arch4Sm80ELb1ELb0ELb1ELb1ELb0ELb1ELb1ELb1EEENS1_21CollectiveEpilogueFwdINS6_IJS8_S8_S9_EEENS6_IJNS7_ILi1EEESH_SH_EEESB_SD_Li256ELb1ELb1ELb1ELb0EEENS1_36VarlenDynamicPersistentTileSchedulerILi128ELi112ELi256ELi256ELb1ELb1ELb0ELb1ELb1ELb1EEEEEEEEEvNT_6ParamsE:
[----:B------:R-:W-:Y:S01]  /*0000*/  LDC R1, c[0x0][0x28] ;  /* 0x00000a00ff017b82 */ /* 0x000fe20000000800 */
[----:B------:R-:W-:Y:S05]  /*0010*/  EXIT ;  /* 0x000000000000794d */ /* 0x000fea0003800000 */
.L_x_11:
        /* <DEDUP_REMOVED lines=14> */
.L_x_35:


//--------------------- .text._ZN7cutlass13device_kernelIN5flash19enable_sm80_to_sm89INS1_16FlashAttnFwdSm80INS1_25CollectiveMainloopFwdSm80ILi8ELi1ELb1EN4cute5tupleIJNS5_1CILi128EEES8_S8_EEELi128ENS_6half_tEfNS_4arch4Sm80ELb0ELb0ELb0ELb0ELb0ELb0ELb1ELb1EEENS1_21CollectiveEpilogueFwdIS9_NS6_IJNS7_ILi1EEESF_SF_EEESA_SC_Li256ELb0ELb1ELb1ELb0EEENS1_19SingleTileSchedulerILb0ELb1ELb1ELi128EEEEEEEEEvNT_6ParamsE --------------------------
	.section	.text._ZN7cutlass13device_kernelIN5flash19enable_sm80_to_sm89INS1_16FlashAttnFwdSm80INS1_25CollectiveMainloopFwdSm80ILi8ELi1ELb1EN4cute5tupleIJNS5_1CILi128EEES8_S8_EEELi128ENS_6half_tEfNS_4arch4Sm80ELb0ELb0ELb0ELb0ELb0ELb0ELb1ELb1EEENS1_21CollectiveEpilogueFwdIS9_NS6_IJNS7_ILi1EEESF_SF_EEESA_SC_Li256ELb0ELb1ELb1ELb0EEENS1_19SingleTileSchedulerILb0ELb1ELb1ELi128EEEEEEEEEvNT_6ParamsE,"ax",@progbits
	.align	128
.text._ZN7cutlass13device_kernelIN5flash19enable_sm80_to_sm89INS1_16FlashAttnFwdSm80INS1_25CollectiveMainloopFwdSm80ILi8ELi1ELb1EN4cute5tupleIJNS5_1CILi128EEES8_S8_EEELi128ENS_6half_tEfNS_4arch4Sm80ELb0ELb0ELb0ELb0ELb0ELb0ELb1ELb1EEENS1_21CollectiveEpilogueFwdIS9_NS6_IJNS7_ILi1EEESF_SF_EEESA_SC_Li256ELb0ELb1ELb1ELb0EEENS1_19SingleTileSchedulerILb0ELb1ELb1ELi128EEEEEEEEEvNT_6ParamsE:
        .type           _ZN7cutlass13device_kernelIN5flash19enable_sm80_to_sm89INS1_16FlashAttnFwdSm80INS1_25CollectiveMainloopFwdSm80ILi8ELi1ELb1EN4cute5tupleIJNS5_1CILi128EEES8_S8_EEELi128ENS_6half_tEfNS_4arch4Sm80ELb0ELb0ELb0ELb0ELb0ELb0ELb1ELb1EEENS1_21CollectiveEpilogueFwdIS9_NS6_IJNS7_ILi1EEESF_SF_EEESA_SC_Li256ELb0ELb1ELb1ELb0EEENS1_19SingleTileSchedulerILb0ELb1ELb1ELi128EEEEEEEEEvNT_6ParamsE,@function
        .size           _ZN7cutlass13device_kernelIN5flash19enable_sm80_to_sm89INS1_16FlashAttnFwdSm80INS1_25CollectiveMainloopFwdSm80ILi8ELi1ELb1EN4cute5tupleIJNS5_1CILi128EEES8_S8_EEELi128ENS_6half_tEfNS_4arch4Sm80ELb0ELb0ELb0ELb0ELb0ELb0ELb1ELb1EEENS1_21CollectiveEpilogueFwdIS9_NS6_IJNS7_ILi1EEESF_SF_EEESA_SC_Li256ELb0ELb1ELb1ELb0EEENS1_19SingleTileSchedulerILb0ELb1ELb1ELi128EEEEEEEEEvNT_6ParamsE,(.L_x_36 - _ZN7cutlass13device_kernelIN5flash19enable_sm80_to_sm89INS1_16FlashAttnFwdSm80INS1_25CollectiveMainloopFwdSm80ILi8ELi1ELb1EN4cute5tupleIJNS5_1CILi128EEES8_S8_EEELi128ENS_6half_tEfNS_4arch4Sm80ELb0ELb0ELb0ELb0ELb0ELb0ELb1ELb1EEENS1_21CollectiveEpilogueFwdIS9_NS6_IJNS7_ILi1EEESF_SF_EEESA_SC_Li256ELb0ELb1ELb1ELb0EEENS1_19SingleTileSchedulerILb0ELb1ELb1ELi128EEEEEEEEEvNT_6ParamsE)
        .other          _ZN7cutlass13device_kernelIN5flash19enable_sm80_to_sm89INS1_16FlashAttnFwdSm80INS1_25CollectiveMainloopFwdSm80ILi8ELi1ELb1EN4cute5tupleIJNS5_1CILi128EEES8_S8_EEELi128ENS_6half_tEfNS_4arch4Sm80ELb0ELb0ELb0ELb0ELb0ELb0ELb1ELb1EEENS1_21CollectiveEpilogueFwdIS9_NS6_IJNS7_ILi1EEESF_SF_EEESA_SC_Li256ELb0ELb1ELb1ELb0EEENS1_19SingleTileSchedulerILb0ELb1ELb1ELi128EEEEEEEEEvNT_6ParamsE,@"STO_CUDA_ENTRY STV_DEFAULT"
_ZN7cutlass13device_kernelIN5flash19enable_sm80_to_sm89INS1_16FlashAttnFwdSm80INS1_25CollectiveMainloopFwdSm80ILi8ELi1ELb1EN4cute5tupleIJNS5_1CILi128EEES8_S8_EEELi128ENS_6half_tEfNS_4arch4Sm80ELb0ELb0ELb0ELb0ELb0ELb0ELb1ELb1EEENS1_21CollectiveEpilogueFwdIS9_NS6_IJNS7_ILi1EEESF_SF_EEESA_SC_Li256ELb0ELb1ELb1ELb0EEENS1_19SingleTileSchedulerILb0ELb1ELb1ELi128EEEEEEEEEvNT_6ParamsE:
[----:B------:R-:W-:Y:S01]  /*0000*/  LDC R1, c[0x0][0x28] ;  /* 0x00000a00ff017b82 */ /* 0x000fe20000000800 */
[----:B------:R-:W-:Y:S05]  /*0010*/  EXIT ;  /* 0x000000000000794d */ /* 0x000fea0003800000 */
.L_x_12:
        /* <DEDUP_REMOVED lines=14> */
.L_x_36:


//--------------------- .text._ZN7cutlass13device_kernelIN5flash19enable_sm80_to_sm89INS1_16FlashAttnFwdSm80INS1_25CollectiveMainloopFwdSm80ILi8ELi1ELb1EN4cute5tupleIJNS5_1CILi128EEENS7_ILi96EEES8_EEELi128ENS_6half_tEfNS_4arch4Sm80ELb0ELb1ELb0ELb0ELb0ELb0ELb1ELb1EEENS1_21CollectiveEpilogueFwdINS6_IJS8_S8_S9_EEENS6_IJNS7_ILi1EEESH_SH_EEESB_SD_Li256ELb0ELb1ELb1ELb0EEENS1_19SingleTileSchedulerILb0ELb1ELb1ELi128EEEEEEEEEvNT_6ParamsE --------------------------
	.section	.text._ZN7cutlass13device_kernelIN5flash19enable_sm80_to_sm89INS1_16FlashAttnFwdSm80INS1_25CollectiveMainloopFwdSm80ILi8ELi1ELb1EN4cute5tupleIJNS5_1CILi128EEENS7_ILi96EEES8_EEELi128ENS_6half_tEfNS_4arch4Sm80ELb0ELb1ELb0ELb0ELb0ELb0ELb1ELb1EEENS1_21CollectiveEpilogueFwdINS6_IJS8_S8_S9_EEENS6_IJNS7_ILi1EEESH_SH_EEESB_SD_Li256ELb0ELb1ELb1ELb0EEENS1_19SingleTileSchedulerILb0ELb1ELb1ELi128EEEEEEEEEvNT_6ParamsE,"ax",@progbits
	.align	128
.text._ZN7cutlass13device_kernelIN5flash19enable_sm80_to_sm89INS1_16FlashAttnFwdSm80INS1_25CollectiveMainloopFwdSm80ILi8ELi1ELb1EN4cute5tupleIJNS5_1CILi128EEENS7_ILi96EEES8_EEELi128ENS_6half_tEfNS_4arch4Sm80ELb0ELb1ELb0ELb0ELb0ELb0ELb1ELb1EEENS1_21CollectiveEpilogueFwdINS6_IJS8_S8_S9_EEENS6_IJNS7_ILi1EEESH_SH_EEESB_SD_Li256ELb0ELb1ELb1ELb0EEENS1_19SingleTileSchedulerILb0ELb1ELb1ELi128EEEEEEEEEvNT_6ParamsE:
        .type           _ZN7cutlass13device_kernelIN5flash19enable_sm80_to_sm89INS1_16FlashAttnFwdSm80INS1_25CollectiveMainloopFwdSm80ILi8ELi1ELb1EN4cute5tupleIJNS5_1CILi128EEENS7_ILi96EEES8_EEELi128ENS_6half_tEfNS_4arch4Sm80ELb0ELb1ELb0ELb0ELb0ELb0ELb1ELb1EEENS1_21CollectiveEpilogueFwdINS6_IJS8_S8_S9_EEENS6_IJNS7_ILi1EEESH_SH_EEESB_SD_Li256ELb0ELb1ELb1ELb0EEENS1_19SingleTileSchedulerILb0ELb1ELb1ELi128EEEEEEEEEvNT_6ParamsE,@function
        .size           _ZN7cutlass13device_kernelIN5flash19enable_sm80_to_sm89INS1_16FlashAttnFwdSm80INS1_25CollectiveMainloopFwdSm80ILi8ELi1ELb1EN4cute5tupleIJNS5_1CILi128EEENS7_ILi96EEES8_EEELi128ENS_6half_tEfNS_4arch4Sm80ELb0ELb1ELb0ELb0ELb0ELb0ELb1ELb1EEENS1_21CollectiveEpilogueFwdINS6_IJS8_S8_S9_EEENS6_IJNS7_ILi1EEESH_SH_EEESB_SD_Li256ELb0ELb1ELb1ELb0EEENS1_19SingleTileSchedulerILb0ELb1ELb1ELi128EEEEEEEEEvNT_6ParamsE,(.L_x_37 - _ZN7cutlass13device_kernelIN5flash19enable_sm80_to_sm89INS1_16FlashAttnFwdSm80INS1_25CollectiveMainloopFwdSm80ILi8ELi1ELb1EN4cute5tupleIJNS5_1CILi128EEENS7_ILi96EEES8_EEELi128ENS_6half_tEfNS_4arch4Sm80ELb0ELb1ELb0ELb0ELb0ELb0ELb1ELb1EEENS1_21CollectiveEpilogueFwdINS6_IJS8_S8_S9_EEENS6_IJNS7_ILi1EEESH_SH_EEESB_SD_Li256ELb0ELb1ELb1ELb0EEENS1_19SingleTileSchedulerILb0ELb1ELb1ELi128EEEEEEEEEvNT_6ParamsE)
        .other          _ZN7cutlass13device_kernelIN5flash19enable_sm80_to_sm89INS1_16FlashAttnFwdSm80INS1_25CollectiveMainloopFwdSm80ILi8ELi1ELb1EN4cute5tupleIJNS5_1CILi128EEENS7_ILi96EEES8_EEELi128ENS_6half_tEfNS_4arch4Sm80ELb0ELb1ELb0ELb0ELb0ELb0ELb1ELb1EEENS1_21CollectiveEpilogueFwdINS6_IJS8_S8_S9_EEENS6_IJNS7_ILi1EEESH_SH_EEESB_SD_Li256ELb0ELb1ELb1ELb0EEENS1_19SingleTileSchedulerILb0ELb1ELb1ELi128EEEEEEEEEvNT_6ParamsE,@"STO_CUDA_ENTRY STV_DEFAULT"
_ZN7cutlass13device_kernelIN5flash19enable_sm80_to_sm89INS1_16FlashAttnFwdSm80INS1_25CollectiveMainloopFwdSm80ILi8ELi1ELb1EN4cute5tupleIJNS5_1CILi128EEENS7_ILi96EEES8_EEELi128ENS_6half_tEfNS_4arch4Sm80ELb0ELb1ELb0ELb0ELb0ELb0ELb1ELb1EEENS1_21CollectiveEpilogueFwdINS6_IJS8_S8_S9_EEENS6_IJNS7_ILi1EEESH_SH_EEESB_SD_Li256ELb0ELb1ELb1ELb0EEENS1_19SingleTileSchedulerILb0ELb1ELb1ELi128EEEEEEEEEvNT_6ParamsE:
[----:B------:R-:W-:Y:S01]  /*0000*/  LDC R1, c[0x0][0x28] ;  /* 0x00000a00ff017b82 */ /* 0x000fe20000000800 */
[----:B------:R-:W-:Y:S05]  /*0010*/  EXIT ;  /* 0x000000000000794d */ /* 0x000fea0003800000 */
.L_x_13:
        /* <DEDUP_REMOVED lines=14> */
.L_x_37:


//--------------------- .text._ZN7cutlass13device_kernelIN5flash19enable_sm80_to_sm89INS1_16FlashAttnFwdSm80INS1_25CollectiveMainloopFwdSm80ILi8ELi1ELb1EN4cute5tupleIJNS5_1CILi128EEES8_S8_EEELi128ENS_6half_tEfNS_4arch4Sm80ELb1ELb0ELb0ELb0ELb0ELb0ELb1ELb1EEENS1_21CollectiveEpilogueFwdIS9_NS6_IJNS7_ILi1EEESF_SF_EEESA_SC_Li256ELb0ELb1ELb1ELb0EEENS1_30DynamicPersistentTileSchedulerILi256ELi256ELb1ELb1ELb0EEEEEEEEEvNT_6ParamsE --------------------------
	.section	.text._ZN7cutlass13device_kernelIN5flash19enable_sm80_to_sm89INS1_16FlashAttnFwdSm80INS1_25CollectiveMainloopFwdSm80ILi8ELi1ELb1EN4cute5tupleIJNS5_1CILi128EEES8_S8_EEELi128ENS_6half_tEfNS_4arch4Sm80ELb1ELb0ELb0ELb0ELb0ELb0ELb1ELb1EEENS1_21CollectiveEpilogueFwdIS9_NS6_IJNS7_ILi1EEESF_SF_EEESA_SC_Li256ELb0ELb1ELb1ELb0EEENS1_30DynamicPersistentTileSchedulerILi256ELi256ELb1ELb1ELb0EEEEEEEEEvNT_6ParamsE,"ax",@progbits
	.align	128
.text._ZN7cutlass13device_kernelIN5flash19enable_sm80_to_sm89INS1_16FlashAttnFwdSm80INS1_25CollectiveMainloopFwdSm80ILi8ELi1ELb1EN4cute5tupleIJNS5_1CILi128EEES8_S8_EEELi128ENS_6half_tEfNS_4arch4Sm80ELb1ELb0ELb0ELb0ELb0ELb0ELb1ELb1EEENS1_21CollectiveEpilogueFwdIS9_NS6_IJNS7_ILi1EEESF_SF_EEESA_SC_Li256ELb0ELb1ELb1ELb0EEENS1_30DynamicPersistentTileSchedulerILi256ELi256ELb1ELb1ELb0EEEEEEEEEvNT_6ParamsE:
        .type           _ZN7cutlass13device_kernelIN5flash19enable_sm80_to_sm89INS1_16FlashAttnFwdSm80INS1_25CollectiveMainloopFwdSm80ILi8ELi1ELb1EN4cute5tupleIJNS5_1CILi128EEES8_S8_EEELi128ENS_6half_tEfNS_4arch4Sm80ELb1ELb0ELb0ELb0ELb0ELb0ELb1ELb1EEENS1_21CollectiveEpilogueFwdIS9_NS6_IJNS7_ILi1EEESF_SF_EEESA_SC_Li256ELb0ELb1ELb1ELb0EEENS1_30DynamicPersistentTileSchedulerILi256ELi256ELb1ELb1ELb0EEEEEEEEEvNT_6ParamsE,@function
        .size           _ZN7cutlass13device_kernelIN5flash19enable_sm80_to_sm89INS1_16FlashAttnFwdSm80INS1_25CollectiveMainloopFwdSm80ILi8ELi1ELb1EN4cute5tupleIJNS5_1CILi128EEES8_S8_EEELi128ENS_6half_tEfNS_4arch4Sm80ELb1ELb0ELb0ELb0ELb0ELb0ELb1ELb1EEENS1_21CollectiveEpilogueFwdIS9_NS6_IJNS7_ILi1EEESF_SF_EEESA_SC_Li256ELb0ELb1ELb1ELb0EEENS1_30DynamicPersistentTileSchedulerILi256ELi256ELb1ELb1ELb0EEEEEEEEEvNT_6ParamsE,(.L_x_38 - _ZN7cutlass13device_kernelIN5flash19enable_sm80_to_sm89INS1_16FlashAttnFwdSm80INS1_25CollectiveMainloopFwdSm80ILi8ELi1ELb1EN4cute5tupleIJNS5_1CILi128EEES8_S8_EEELi128ENS_6half_tEfNS_4arch4Sm80ELb1ELb0ELb0ELb0ELb0ELb0ELb1ELb1EEENS1_21CollectiveEpilogueFwdIS9_NS6_IJNS7_ILi1EEESF_SF_EEESA_SC_Li256ELb0ELb1ELb1ELb0EEENS1_30DynamicPersistentTileSchedulerILi256ELi256ELb1ELb1ELb0EEEEEEEEEvNT_6ParamsE)
        .other          _ZN7cutlass13device_kernelIN5flash19enable_sm80_to_sm89INS1_16FlashAttnFwdSm80INS1_25CollectiveMainloopFwdSm80ILi8ELi1ELb1EN4cute5tupleIJNS5_1CILi128EEES8_S8_EEELi128ENS_6half_tEfNS_4arch4Sm80ELb1ELb0ELb0ELb0ELb0ELb0ELb1ELb1EEENS1_21CollectiveEpilogueFwdIS9_NS6_IJNS7_ILi1EEESF_SF_EEESA_SC_Li256ELb0ELb1ELb1ELb0EEENS1_30DynamicPersistentTileSchedulerILi256ELi256ELb1ELb1ELb0EEEEEEEEEvNT_6ParamsE,@"STO_CUDA_ENTRY STV_DEFAULT"
_ZN7cutlass13device_kernelIN5flash19enable_sm80_to_sm89INS1_16FlashAttnFwdSm80INS1_25CollectiveMainloopFwdSm80ILi8ELi1ELb1EN4cute5tupleIJNS5_1CILi128EEES8_S8_EEELi128ENS_6half_tEfNS_4arch4Sm80ELb1ELb0ELb0ELb0ELb0ELb0ELb1ELb1EEENS1_21CollectiveEpilogueFwdIS9_NS6_IJNS7_ILi1EEESF_SF_EEESA_SC_Li256ELb0ELb1ELb1ELb0EEENS1_30DynamicPersistentTileSchedulerILi256ELi256ELb1ELb1ELb0EEEEEEEEEvNT_6ParamsE:
[----:B------:R-:W-:Y:S01]  /*0000*/  LDC R1, c[0x0][0x28] ;  /* 0x00000a00ff017b82 */ /* 0x000fe20000000800 */
[----:B------:R-:W-:Y:S05]  /*0010*/  EXIT ;  /* 0x000000000000794d */ /* 0x000fea0003800000 */
.L_x_14:
        /* <DEDUP_REMOVED lines=14> */
.L_x_38:


//--------------------- .text._ZN7cutlass13device_kernelIN5flash19enable_sm80_to_sm89INS1_16FlashAttnFwdSm80INS1_25CollectiveMainloopFwdSm80ILi4ELi1ELb0EN4cute5tupleIJNS5_1CILi128EEENS7_ILi64EEES8_EEELi128ENS_6half_tEfNS_4arch4Sm80ELb0ELb0ELb0ELb0ELb0ELb0ELb1ELb1EEENS1_21CollectiveEpilogueFwdINS6_IJS8_S8_S9_EEENS6_IJNS7_ILi1EEESH_SH_EEESB_SD_Li128ELb0ELb1ELb1ELb0EEENS1_19SingleTileSchedulerILb0ELb1ELb1ELi128EEEEEEEEEvNT_6ParamsE --------------------------
	.section	.text._ZN7cutlass13device_kernelIN5flash19enable_sm80_to_sm89INS1_16FlashAttnFwdSm80INS1_25CollectiveMainloopFwdSm80ILi4ELi1ELb0EN4cute5tupleIJNS5_1CILi128EEENS7_ILi64EEES8_EEELi128ENS_6half_tEfNS_4arch4Sm80ELb0ELb0ELb0ELb0ELb0ELb0ELb1ELb1EEENS1_21CollectiveEpilogueFwdINS6_IJS8_S8_S9_EEENS6_IJNS7_ILi1EEESH_SH_EEESB_SD_Li128ELb0ELb1ELb1ELb0EEENS1_19SingleTileSchedulerILb0ELb1ELb1ELi128EEEEEEEEEvNT_6ParamsE,"ax",@progbits
	.align	128
.text._ZN7cutlass13device_kernelIN5flash19enable_sm80_to_sm89INS1_16FlashAttnFwdSm80INS1_25CollectiveMainloopFwdSm80ILi4ELi1ELb0EN4cute5tupleIJNS5_1CILi128EEENS7_ILi64EEES8_EEELi128ENS_6half_tEfNS_4arch4Sm80ELb0ELb0ELb0ELb0ELb0ELb0ELb1ELb1EEENS1_21CollectiveEpilogueFwdINS6_IJS8_S8_S9_EEENS6_IJNS7_ILi1EEESH_SH_EEESB_SD_Li128ELb0ELb1ELb1ELb0EEENS1_19SingleTileSchedulerILb0ELb1ELb1ELi128EEEEEEEEEvNT_6ParamsE:
        .type           _ZN7cutlass13device_kernelIN5flash19enable_sm80_to_sm89INS1_16FlashAttnFwdSm80INS1_25CollectiveMainloopFwdSm80ILi4ELi1ELb0EN4cute5tupleIJNS5_1CILi128EEENS7_ILi64EEES8_EEELi128ENS_6half_tEfNS_4arch4Sm80ELb0ELb0ELb0ELb0ELb0ELb0ELb1ELb1EEENS1_21CollectiveEpilogueFwdINS6_IJS8_S8_S9_EEENS6_IJNS7_ILi1EEESH_SH_EEESB_SD_Li128ELb0ELb1ELb1ELb0EEENS1_19SingleTileSchedulerILb0ELb1ELb1ELi128EEEEEEEEEvNT_6ParamsE,@function
        .size           _ZN7cutlass13device_kernelIN5flash19enable_sm80_to_sm89INS1_16FlashAttnFwdSm80INS1_25CollectiveMainloopFwdSm80ILi4ELi1ELb0EN4cute5tupleIJNS5_1CILi128EEENS7_ILi64EEES8_EEELi128ENS_6half_tEfNS_4arch4Sm80ELb0ELb0ELb0ELb0ELb0ELb0ELb1ELb1EEENS1_21CollectiveEpilogueFwdINS6_IJS8_S8_S9_EEENS6_IJNS7_ILi1EEESH_SH_EEESB_SD_Li128ELb0ELb1ELb1ELb0EEENS1_19SingleTileSchedulerILb0ELb1ELb1ELi128EEEEEEEEEvNT_6ParamsE,(.L_x_39 - _ZN7cutlass13device_kernelIN5flash19enable_sm80_to_sm89INS1_16FlashAttnFwdSm80INS1_25CollectiveMainloopFwdSm80ILi4ELi1ELb0EN4cute5tupleIJNS5_1CILi128EEENS7_ILi64EEES8_EEELi128ENS_6half_tEfNS_4arch4Sm80ELb0ELb0ELb0ELb0ELb0ELb0ELb1ELb1EEENS1_21CollectiveEpilogueFwdINS6_IJS8_S8_S9_EEENS6_IJNS7_ILi1EEESH_SH_EEESB_SD_Li128ELb0ELb1ELb1ELb0EEENS1_19SingleTileSchedulerILb0ELb1ELb1ELi128EEEEEEEEEvNT_6ParamsE)
        .other          _ZN7cutlass13device_kernelIN5flash19enable_sm80_to_sm89INS1_16FlashAttnFwdSm80INS1_25CollectiveMainloopFwdSm80ILi4ELi1ELb0EN4cute5tupleIJNS5_1CILi128EEENS7_ILi64EEES8_EEELi128ENS_6half_tEfNS_4arch4Sm80ELb0ELb0ELb0ELb0ELb0ELb0ELb1ELb1EEENS1_21CollectiveEpilogueFwdINS6_IJS8_S8_S9_EEENS6_IJNS7_ILi1EEESH_SH_EEESB_SD_Li128ELb0ELb1ELb1ELb0EEENS1_19SingleTileSchedulerILb0ELb1ELb1ELi128EEEEEEEEEvNT_6ParamsE,@"STO_CUDA_ENTRY STV_DEFAULT"
_ZN7cutlass13device_kernelIN5flash19enable_sm80_to_sm89INS1_16FlashAttnFwdSm80INS1_25CollectiveMainloopFwdSm80ILi4ELi1ELb0EN4cute5tupleIJNS5_1CILi128EEENS7_ILi64EEES8_EEELi128ENS_6half_tEfNS_4arch4Sm80ELb0ELb0ELb0ELb0ELb0ELb0ELb1ELb1EEENS1_21CollectiveEpilogueFwdINS6_IJS8_S8_S9_EEENS6_IJNS7_ILi1EEESH_SH_EEESB_SD_Li128ELb0ELb1ELb1ELb0EEENS1_19SingleTileSchedulerILb0ELb1ELb1ELi128EEEEEEEEEvNT_6ParamsE:
[----:B------:R-:W-:Y:S01]  /*0000*/  LDC R1, c[0x0][0x28] ;  /* 0x00000a00ff017b82 */ /* 0x000fe20000000800 */
[----:B------:R-:W-:Y:S05]  /*0010*/  EXIT ;  /* 0x000000000000794d */ /* 0x000fea0003800000 */
.L_x_15:
        /* <DEDUP_REMOVED lines=14> */
.L_x_39:


//--------------------- .text._ZN7cutlass13device_kernelIN5flash19enable_sm80_to_sm89INS1_16FlashAttnFwdSm80INS1_25CollectiveMainloopFwdSm80ILi8ELi1ELb1EN4cute5tupleIJNS5_1CILi128EEENS7_ILi112EEES8_EEELi128ENS_6half_tEfNS_4arch4Sm80ELb0ELb0ELb0ELb1ELb0ELb0ELb1ELb1EEENS1_21CollectiveEpilogueFwdINS6_IJS8_S8_S9_EEENS6_IJNS7_ILi1EEESH_SH_EEESB_SD_Li256ELb1ELb1ELb1ELb0EEENS1_36VarlenDynamicPersistentTileSchedulerILi128ELi112ELi256ELi256ELb1ELb1ELb0ELb0ELb1ELb1EEEEEEEEEvNT_6ParamsE --------------------------
	.section	.text._ZN7cutlass13device_kernelIN5flash19enable_sm80_to_sm89INS1_16FlashAttnFwdSm80INS1_25CollectiveMainloopFwdSm80ILi8ELi1ELb1EN4cute5tupleIJNS5_1CILi128EEENS7_ILi112EEES8_EEELi128ENS_6half_tEfNS_4arch4Sm80ELb0ELb0ELb0ELb1ELb0ELb0ELb1ELb1EEENS1_21CollectiveEpilogueFwdINS6_IJS8_S8_S9_EEENS6_IJNS7_ILi1EEESH_SH_EEESB_SD_Li256ELb1ELb1ELb1ELb0EEENS1_36VarlenDynamicPersistentTileSchedulerILi128ELi112ELi256ELi256ELb1ELb1ELb0ELb0ELb1ELb1EEEEEEEEEvNT_6ParamsE,"ax",@progbits
	.align	128
.text._ZN7cutlass13device_kernelIN5flash19enable_sm80_to_sm89INS1_16FlashAttnFwdSm80INS1_25CollectiveMainloopFwdSm80ILi8ELi1ELb1EN4cute5tupleIJNS5_1CILi128EEENS7_ILi112EEES8_EEELi128ENS_6half_tEfNS_4arch4Sm80ELb0ELb0ELb0ELb1ELb0ELb0ELb1ELb1EEENS1_21CollectiveEpilogueFwdINS6_IJS8_S8_S9_EEENS6_IJNS7_ILi1EEESH_SH_EEESB_SD_Li256ELb1ELb1ELb1ELb0EEENS1_36VarlenDynamicPersistentTileSchedulerILi128ELi112ELi256ELi256ELb1ELb1ELb0ELb0ELb1ELb1EEEEEEEEEvNT_6ParamsE:
        .type           _ZN7cutlass13device_kernelIN5flash19enable_sm80_to_sm89INS1_16FlashAttnFwdSm80INS1_25CollectiveMainloopFwdSm80ILi8ELi1ELb1EN4cute5tupleIJNS5_1CILi128EEENS7_ILi112EEES8_EEELi128ENS_6half_tEfNS_4arch4Sm80ELb0ELb0ELb0ELb1ELb0ELb0ELb1ELb1EEENS1_21CollectiveEpilogueFwdINS6_IJS8_S8_S9_EEENS6_IJNS7_ILi1EEESH_SH_EEESB_SD_Li256ELb1ELb1ELb1ELb0EEENS1_36VarlenDynamicPersistentTileSchedulerILi128ELi112ELi256ELi256ELb1ELb1ELb0ELb0ELb1ELb1EEEEEEEEEvNT_6ParamsE,@function
        .size           _ZN7cutlass13device_kernelIN5flash19enable_sm80_to_sm89INS1_16FlashAttnFwdSm80INS1_25CollectiveMainloopFwdSm80ILi8ELi1ELb1EN4cute5tupleIJNS5_1CILi128EEENS7_ILi112EEES8_EEELi128ENS_6half_tEfNS_4arch4Sm80ELb0ELb0ELb0ELb1ELb0ELb0ELb1ELb1EEENS1_21CollectiveEpilogueFwdINS6_IJS8_S8_S9_EEENS6_IJNS7_ILi1EEESH_SH_EEESB_SD_Li256ELb1ELb1ELb1ELb0EEENS1_36VarlenDynamicPersistentTileSchedulerILi128ELi112ELi256ELi256ELb1ELb1ELb0ELb0ELb1ELb1EEEEEEEEEvNT_6ParamsE,(.L_x_40 - _ZN7cutlass13device_kernelIN5flash19enable_sm80_to_sm89INS1_16FlashAttnFwdSm80INS1_25CollectiveMainloopFwdSm80ILi8ELi1ELb1EN4cute5tupleIJNS5_1CILi128EEENS7_ILi112EEES8_EEELi128ENS_6half_tEfNS_4arch4Sm80ELb0ELb0ELb0ELb1ELb0ELb0ELb1ELb1EEENS1_21CollectiveEpilogueFwdINS6_IJS8_S8_S9_EEENS6_IJNS7_ILi1EEESH_SH_EEESB_SD_Li256ELb1ELb1ELb1ELb0EEENS1_36VarlenDynamicPersistentTileSchedulerILi128ELi112ELi256ELi256ELb1ELb1ELb0ELb0ELb1ELb1EEEEEEEEEvNT_6ParamsE)
        .other          _ZN7cutlass13device_kernelIN5flash19enable_sm80_to_sm89INS1_16FlashAttnFwdSm80INS1_25CollectiveMainloopFwdSm80ILi8ELi1ELb1EN4cute5tupleIJNS5_1CILi128EEENS7_ILi112EEES8_EEELi128ENS_6half_tEfNS_4arch4Sm80ELb0ELb0ELb0ELb1ELb0ELb0ELb1ELb1EEENS1_21CollectiveEpilogueFwdINS6_IJS8_S8_S9_EEENS6_IJNS7_ILi1EEESH_SH_EEESB_SD_Li256ELb1ELb1ELb1ELb0EEENS1_36VarlenDynamicPersistentTileSchedulerILi128ELi112ELi256ELi256ELb1ELb1ELb0ELb0ELb1ELb1EEEEEEEEEvNT_6ParamsE,@"STO_CUDA_ENTRY STV_DEFAULT"
_ZN7cutlass13device_kernelIN5flash19enable_sm80_to_sm89INS1_16FlashAttnFwdSm80INS1_25CollectiveMainloopFwdSm80ILi8ELi1ELb1EN4cute5tupleIJNS5_1CILi128EEENS7_ILi112EEES8_EEELi128ENS_6half_tEfNS_4arch4Sm80ELb0ELb0ELb0ELb1ELb0ELb0ELb1ELb1EEENS1_21CollectiveEpilogueFwdINS6_IJS8_S8_S9_EEENS6_IJNS7_ILi1EEESH_SH_EEESB_SD_Li256ELb1ELb1ELb1ELb0EEENS1_36VarlenDynamicPersistentTileSchedulerILi128ELi112ELi256ELi256ELb1ELb1ELb0ELb0ELb1ELb1EEEEEEEEEvNT_6ParamsE:
[----:B------:R-:W-:Y:S01]  /*0000*/  LDC R1, c[0x0][0x28] ;  /* 0x00000a00ff017b82 */ /* 0x000fe20000000800 */
[----:B------:R-:W-:Y:S05]  /*0010*/  EXIT ;  /* 0x000000000000794d */ /* 0x000fea0003800000 */
.L_x_16:
        /* <DEDUP_REMOVED lines=14> */
.L_x_40:


//--------------------- .text._ZN7cutlass13device_kernelIN5flash19enable_sm80_to_sm89INS1_16FlashAttnFwdSm80INS1_25CollectiveMainloopFwdSm80ILi8ELi1ELb1EN4cute5tupleIJNS5_1CILi128EEENS7_ILi112EEES8_EEELi128ENS_6half_tEfNS_4arch4Sm80ELb0ELb0ELb0ELb1ELb0ELb1ELb1ELb1EEENS1_21CollectiveEpilogueFwdINS6_IJS8_S8_S9_EEENS6_IJNS7_ILi1EEESH_SH_EEESB_SD_Li256ELb1ELb1ELb1ELb0EEENS1_36VarlenDynamicPersistentTileSchedulerILi128ELi112ELi256ELi256ELb1ELb1ELb0ELb0ELb1ELb1EEEEEEEEEvNT_6ParamsE --------------------------
	.section	.text._ZN7cutlass13device_kernelIN5flash19enable_sm80_to_sm89INS1_16FlashAttnFwdSm80INS1_25CollectiveMainloopFwdSm80ILi8ELi1ELb1EN4cute5tupleIJNS5_1CILi128EEENS7_ILi112EEES8_EEELi128ENS_6half_tEfNS_4arch4Sm80ELb0ELb0ELb0ELb1ELb0ELb1ELb1ELb1EEENS1_21CollectiveEpilogueFwdINS6_IJS8_S8_S9_EEENS6_IJNS7_ILi1EEESH_SH_EEESB_SD_Li256ELb1ELb1ELb1ELb0EEENS1_36VarlenDynamicPersistentTileSchedulerILi128ELi112ELi256ELi256ELb1ELb1ELb0ELb0ELb1ELb1EEEEEEEEEvNT_6ParamsE,"ax",@progbits
	.align	128
.text._ZN7cutlass13device_kernelIN5flash19enable_sm80_to_sm89INS1_16FlashAttnFwdSm80INS1_25CollectiveMainloopFwdSm80ILi8ELi1ELb1EN4cute5tupleIJNS5_1CILi128EEENS7_ILi112EEES8_EEELi128ENS_6half_tEfNS_4arch4Sm80ELb0ELb0ELb0ELb1ELb0ELb1ELb1ELb1EEENS1_21CollectiveEpilogueFwdINS6_IJS8_S8_S9_EEENS6_IJNS7_ILi1EEESH_SH_EEESB_SD_Li256ELb1ELb1ELb1ELb0EEENS1_36VarlenDynamicPersistentTileSchedulerILi128ELi112ELi256ELi256ELb1ELb1ELb0ELb0ELb1ELb1EEEEEEEEEvNT_6ParamsE:
        .type           _ZN7cutlass13device_kernelIN5flash19enable_sm80_to_sm89INS1_16FlashAttnFwdSm80INS1_25CollectiveMainloopFwdSm80ILi8ELi1ELb1EN4cute5tupleIJNS5_1CILi128EEENS7_ILi112EEES8_EEELi128ENS_6half_tEfNS_4arch4Sm80ELb0ELb0ELb0ELb1ELb0ELb1ELb1ELb1EEENS1_21CollectiveEpilogueFwdINS6_IJS8_S8_S9_EEENS6_IJNS7_ILi1EEESH_SH_EEESB_SD_Li256ELb1ELb1ELb1ELb0EEENS1_36VarlenDynamicPersistentTileSchedulerILi128ELi112ELi256ELi256ELb1ELb1ELb0ELb0ELb1ELb1EEEEEEEEEvNT_6ParamsE,@function
        .size           _ZN7cutlass13device_kernelIN5flash19enable_sm80_to_sm89INS1_16FlashAttnFwdSm80INS1_25CollectiveMainloopFwdSm80ILi8ELi1ELb1EN4cute5tupleIJNS5_1CILi128EEENS7_ILi112EEES8_EEELi128ENS_6half_tEfNS_4arch4Sm80ELb0ELb0ELb0ELb1ELb0ELb1ELb1ELb1EEENS1_21CollectiveEpilogueFwdINS6_IJS8_S8_S9_EEENS6_IJNS7_ILi1EEESH_SH_EEESB_SD_Li256ELb1ELb1ELb1ELb0EEENS1_36VarlenDynamicPersistentTileSchedulerILi128ELi112ELi256ELi256ELb1ELb1ELb0ELb0ELb1ELb1EEEEEEEEEvNT_6ParamsE,(.L_x_41 - _ZN7cutlass13device_kernelIN5flash19enable_sm80_to_sm89INS1_16FlashAttnFwdSm80INS1_25CollectiveMainloopFwdSm80ILi8ELi1ELb1EN4cute5tupleIJNS5_1CILi128EEENS7_ILi112EEES8_EEELi128ENS_6half_tEfNS_4arch4Sm80ELb0ELb0ELb0ELb1ELb0ELb1ELb1ELb1EEENS1_21CollectiveEpilogueFwdINS6_IJS8_S8_S9_EEENS6_IJNS7_ILi1EEESH_SH_EEESB_SD_Li256ELb1ELb1ELb1ELb0EEENS1_36VarlenDynamicPersistentTileSchedulerILi128ELi112ELi256ELi256ELb1ELb1ELb0ELb0ELb1ELb1EEEEEEEEEvNT_6ParamsE)
        .other          _ZN7cutlass13device_kernelIN5flash19enable_sm80_to_sm89INS1_16FlashAttnFwdSm80INS1_25CollectiveMainloopFwdSm80ILi8ELi1ELb1EN4cute5tupleIJNS5_1CILi128EEENS7_ILi112EEES8_EEELi128ENS_6half_tEfNS_4arch4Sm80ELb0ELb0ELb0ELb1ELb0ELb1ELb1ELb1EEENS1_21CollectiveEpilogueFwdINS6_IJS8_S8_S9_EEENS6_IJNS7_ILi1EEESH_SH_EEESB_SD_Li256ELb1ELb1ELb1ELb0EEENS1_36VarlenDynamicPersistentTileSchedulerILi128ELi112ELi256ELi256ELb1ELb1ELb0ELb0ELb1ELb1EEEEEEEEEvNT_6ParamsE,@"STO_CUDA_ENTRY STV_DEFAULT"
_ZN7cutlass13device_kernelIN5flash19enable_sm80_to_sm89INS1_16FlashAttnFwdSm80INS1_25CollectiveMainloopFwdSm80ILi8ELi1ELb1EN4cute5tupleIJNS5_1CILi128EEENS7_ILi112EEES8_EEELi128ENS_6half_tEfNS_4arch4Sm80ELb0ELb0ELb0ELb1ELb0ELb1ELb1ELb1EEENS1_21CollectiveEpilogueFwdINS6_IJS8_S8_S9_EEENS6_IJNS7_ILi1EEESH_SH_EEESB_SD_Li256ELb1ELb1ELb1ELb0EEENS1_36VarlenDynamicPersistentTileSchedulerILi128ELi112ELi256ELi256ELb1ELb1ELb0ELb0ELb1ELb1EEEEEEEEEvNT_6ParamsE:
[----:B------:R-:W-:Y:S01]  /*0000*/  LDC R1, c[0x0][0x28] ;  /* 0x00000a00ff017b82 */ /* 0x000fe20000000800 */
[----:B------:R-:W-:Y:S05]  /*0010*/  EXIT ;  /* 0x000000000000794d */ /* 0x000fea0003800000 */
.L_x_17:
        /* <DEDUP_REMOVED lines=14> */
.L_x_41:


//--------------------- .text._ZN7cutlass13device_kernelIN5flash19enable_sm80_to_sm89INS1_16FlashAttnFwdSm80INS1_25CollectiveMainloopFwdSm80ILi4ELi1ELb0EN4cute5tupleIJNS5_1CILi128EEENS7_ILi48EEES8_EEELi128ENS_6half_tEfNS_4arch4Sm80ELb0ELb1ELb0ELb0ELb0ELb0ELb1ELb1EEENS1_21CollectiveEpilogueFwdINS6_IJS8_S8_S9_EEENS6_IJNS7_ILi1EEESH_SH_EEESB_SD_Li128ELb0ELb1ELb1ELb0EEENS1_19SingleTileSchedulerILb0ELb1ELb1ELi128EEEEEEEEEvNT_6ParamsE --------------------------
	.section	.text._ZN7cutlass13device_kernelIN5flash19enable_sm80_to_sm89INS1_16FlashAttnFwdSm80INS1_25CollectiveMainloopFwdSm80ILi4ELi1ELb0EN4cute5tupleIJNS5_1CILi128EEENS7_ILi48EEES8_EEELi128ENS_6half_tEfNS_4arch4Sm80ELb0ELb1ELb0ELb0ELb0ELb0ELb1ELb1EEENS1_21CollectiveEpilogueFwdINS6_IJS8_S8_S9_EEENS6_IJNS7_ILi1EEESH_SH_EEESB_SD_Li128ELb0ELb1ELb1ELb0EEENS1_19SingleTileSchedulerILb0ELb1ELb1ELi128EEEEEEEEEvNT_6ParamsE,"ax",@progbits
	.align	128
.text._ZN7cutlass13device_kernelIN5flash19enable_sm80_to_sm89INS1_16FlashAttnFwdSm80INS1_25CollectiveMainloopFwdSm80ILi4ELi1ELb0EN4cute5tupleIJNS5_1CILi128EEENS7_ILi48EEES8_EEELi128ENS_6half_tEfNS_4arch4Sm80ELb0ELb1ELb0ELb0ELb0ELb0ELb1ELb1EEENS1_21CollectiveEpilogueFwdINS6_IJS8_S8_S9_EEENS6_IJNS7_ILi1EEESH_SH_EEESB_SD_Li128ELb0ELb1ELb1ELb0EEENS1_19SingleTileSchedulerILb0ELb1ELb1ELi128EEEEEEEEEvNT_6ParamsE:
        .type           _ZN7cutlass13device_kernelIN5flash19enable_sm80_to_sm89INS1_16FlashAttnFwdSm80INS1_25CollectiveMainloopFwdSm80ILi4ELi1ELb0EN4cute5tupleIJNS5_1CILi128EEENS7_ILi48EEES8_EEELi128ENS_6half_tEfNS_4arch4Sm80ELb0ELb1ELb0ELb0ELb0ELb0ELb1ELb1EEENS1_21CollectiveEpilogueFwdINS6_IJS8_S8_S9_EEENS6_IJNS7_ILi1EEESH_SH_EEESB_SD_Li128ELb0ELb1ELb1ELb0EEENS1_19SingleTileSchedulerILb0ELb1ELb1ELi128EEEEEEEEEvNT_6ParamsE,@function
        .size           _ZN7cutlass13device_kernelIN5flash19enable_sm80_to_sm89INS1_16FlashAttnFwdSm80INS1_25CollectiveMainloopFwdSm80ILi4ELi1ELb0EN4cute5tupleIJNS5_1CILi128EEENS7_ILi48EEES8_EEELi128ENS_6half_tEfNS_4arch4Sm80ELb0ELb1ELb0ELb0ELb0ELb0ELb1ELb1EEENS1_21CollectiveEpilogueFwdINS6_IJS8_S8_S9_EEENS6_IJNS7_ILi1EEESH_SH_EEESB_SD_Li128ELb0ELb1ELb1ELb0EEENS1_19SingleTileSchedulerILb0ELb1ELb1ELi128EEEEEEEEEvNT_6ParamsE,(.L_x_42 - _ZN7cutlass13device_kernelIN5flash19enable_sm80_to_sm89INS1_16FlashAttnFwdSm80INS1_25CollectiveMainloopFwdSm80ILi4ELi1ELb0EN4cute5tupleIJNS5_1CILi128EEENS7_ILi48EEES8_EEELi128ENS_6half_tEfNS_4arch4Sm80ELb0ELb1ELb0ELb0ELb0ELb0ELb1ELb1EEENS1_21CollectiveEpilogueFwdINS6_IJS8_S8_S9_EEENS6_IJNS7_ILi1EEESH_SH_EEESB_SD_Li128ELb0ELb1ELb1ELb0EEENS1_19SingleTileSchedulerILb0ELb1ELb1ELi128EEEEEEEEEvNT_6ParamsE)
        .other          _ZN7cutlass13device_kernelIN5flash19enable_sm80_to_sm89INS1_16FlashAttnFwdSm80INS1_25CollectiveMainloopFwdSm80ILi4ELi1ELb0EN4cute5tupleIJNS5_1CILi128EEENS7_ILi48EEES8_EEELi128ENS_6half_tEfNS_4arch4Sm80ELb0ELb1ELb0ELb0ELb0ELb0ELb1ELb1EEENS1_21CollectiveEpilogueFwdINS6_IJS8_S8_S9_EEENS6_IJNS7_ILi1EEESH_SH_EEESB_SD_Li128ELb0ELb1ELb1ELb0EEENS1_19SingleTileSchedulerILb0ELb1ELb1ELi128EEEEEEEEEvNT_6ParamsE,@"STO_CUDA_ENTRY STV_DEFAULT"
_ZN7cutlass13device_kernelIN5flash19enable_sm80_to_sm89INS1_16FlashAttnFwdSm80INS1_25CollectiveMainloopFwdSm80ILi4ELi1ELb0EN4cute5tupleIJNS5_1CILi128EEENS7_ILi48EEES8_EEELi128ENS_6half_tEfNS_4arch4Sm80ELb0ELb1ELb0ELb0ELb0ELb0ELb1ELb1EEENS1_21CollectiveEpilogueFwdINS6_IJS8_S8_S9_EEENS6_IJNS7_ILi1EEESH_SH_EEESB_SD_Li128ELb0ELb1ELb1ELb0EEENS1_19SingleTileSchedulerILb0ELb1ELb1ELi128EEEEEEEEEvNT_6ParamsE:
[----:B------:R-:W-:Y:S01]  /*0000*/  LDC R1, c[0x0][0x28] ;  /* 0x00000a00ff017b82 */ /* 0x000fe20000000800 */
[----:B------:R-:W-:Y:S05]  /*0010*/  EXIT ;  /* 0x000000000000794d */ /* 0x000fea0003800000 */
.L_x_18:
        /* <DEDUP_REMOVED lines=14> */
.L_x_42:


//--------------------- .text._ZN7cutlass13device_kernelIN5flash19enable_sm80_to_sm89INS1_16FlashAttnFwdSm80INS1_25CollectiveMainloopFwdSm80ILi8ELi1ELb1EN4cute5tupleIJNS5_1CILi128EEENS7_ILi96EEES8_EEELi128ENS_6half_tEfNS_4arch4Sm80ELb0ELb1ELb0ELb1ELb0ELb0ELb1ELb1EEENS1_21CollectiveEpilogueFwdINS6_IJS8_S8_S9_EEENS6_IJNS7_ILi1EEESH_SH_EEESB_SD_Li256ELb1ELb1ELb1ELb0EEENS1_36VarlenDynamicPersistentTileSchedulerILi128ELi96ELi256ELi256ELb1ELb1ELb0ELb1ELb0ELb1EEEEEEEEEvNT_6ParamsE --------------------------
	.section	.text._ZN7cutlass13device_kernelIN5flash19enable_sm80_to_sm89INS1_16FlashAttnFwdSm80INS1_25CollectiveMainloopFwdSm80ILi8ELi1ELb1EN4cute5tupleIJNS5_1CILi128EEENS7_ILi96EEES8_EEELi128ENS_6half_tEfNS_4arch4Sm80ELb0ELb1ELb0ELb1ELb0ELb0ELb1ELb1EEENS1_21CollectiveEpilogueFwdINS6_IJS8_S8_S9_EEENS6_IJNS7_ILi1EEESH_SH_EEESB_SD_Li256ELb1ELb1ELb1ELb0EEENS1_36VarlenDynamicPersistentTileSchedulerILi128ELi96ELi256ELi256ELb1ELb1ELb0ELb1ELb0ELb1EEEEEEEEEvNT_6ParamsE,"ax",@progbits
	.align	128
.text._ZN7cutlass13device_kernelIN5flash19enable_sm80_to_sm89INS1_16FlashAttnFwdSm80INS1_25CollectiveMainloopFwdSm80ILi8ELi1ELb1EN4cute5tupleIJNS5_1CILi128EEENS7_ILi96EEES8_EEELi128ENS_6half_tEfNS_4arch4Sm80ELb0ELb1ELb0ELb1ELb0ELb0ELb1ELb1EEENS1_21CollectiveEpilogueFwdINS6_IJS8_S8_S9_EEENS6_IJNS7_ILi1EEESH_SH_EEESB_SD_Li256ELb1ELb1ELb1ELb0EEENS1_36VarlenDynamicPersistentTileSchedulerILi128ELi96ELi256ELi256ELb1ELb1ELb0ELb1ELb0ELb1EEEEEEEEEvNT_6ParamsE:
        .type           _ZN7cutlass13device_kernelIN5flash19enable_sm80_to_sm89INS1_16FlashAttnFwdSm80INS1_25CollectiveMainloopFwdSm80ILi8ELi1ELb1EN4cute5tupleIJNS5_1CILi128EEENS7_ILi96EEES8_EEELi128ENS_6half_tEfNS_4arch4Sm80ELb0ELb1ELb0ELb1ELb0ELb0ELb1ELb1EEENS1_21CollectiveEpilogueFwdINS6_IJS8_S8_S9_EEENS6_IJNS7_ILi1EEESH_SH_EEESB_SD_Li256ELb1ELb1ELb1ELb0EEENS1_36VarlenDynamicPersistentTileSchedulerILi128ELi96ELi256ELi256ELb1ELb1ELb0ELb1ELb0ELb1EEEEEEEEEvNT_6ParamsE,@function
        .size           _ZN7cutlass13device_kernelIN5flash19enable_sm80_to_sm89INS1_16FlashAttnFwdSm80INS1_25CollectiveMainloopFwdSm80ILi8ELi1ELb1EN4cute5tupleIJNS5_1CILi128EEENS7_ILi96EEES8_EEELi128ENS_6half_tEfNS_4arch4Sm80ELb0ELb1ELb0ELb1ELb0ELb0ELb1ELb1EEENS1_21CollectiveEpilogueFwdINS6_IJS8_S8_S9_EEENS6_IJNS7_ILi1EEESH_SH_EEESB_SD_Li256ELb1ELb1ELb1ELb0EEENS1_36VarlenDynamicPersistentTileSchedulerILi128ELi96ELi256ELi256ELb1ELb1ELb0ELb1ELb0ELb1EEEEEEEEEvNT_6ParamsE,(.L_x_43 - _ZN7cutlass13device_kernelIN5flash19enable_sm80_to_sm89INS1_16FlashAttnFwdSm80INS1_25CollectiveMainloopFwdSm80ILi8ELi1ELb1EN4cute5tupleIJNS5_1CILi128EEENS7_ILi96EEES8_EEELi128ENS_6half_tEfNS_4arch4Sm80ELb0ELb1ELb0ELb1ELb0ELb0ELb1ELb1EEENS1_21CollectiveEpilogueFwdINS6_IJS8_S8_S9_EEENS6_IJNS7_ILi1EEESH_SH_EEESB_SD_Li256ELb1ELb1ELb1ELb0EEENS1_36VarlenDynamicPersistentTileSchedulerILi128ELi96ELi256ELi256ELb1ELb1ELb0ELb1ELb0ELb1EEEEEEEEEvNT_6ParamsE)
        .other          _ZN7cutlass13device_kernelIN5flash19enable_sm80_to_sm89INS1_16FlashAttnFwdSm80INS1_25CollectiveMainloopFwdSm80ILi8ELi1ELb1EN4cute5tupleIJNS5_1CILi128EEENS7_ILi96EEES8_EEELi128ENS_6half_tEfNS_4arch4Sm80ELb0ELb1ELb0ELb1ELb0ELb0ELb1ELb1EEENS1_21CollectiveEpilogueFwdINS6_IJS8_S8_S9_EEENS6_IJNS7_ILi1EEESH_SH_EEESB_SD_Li256ELb1ELb1ELb1ELb0EEENS1_36VarlenDynamicPersistentTileSchedulerILi128ELi96ELi256ELi256ELb1ELb1ELb0ELb1ELb0ELb1EEEEEEEEEvNT_6ParamsE,@"STO_CUDA_ENTRY STV_DEFAULT"
_ZN7cutlass13device_kernelIN5flash19enable_sm80_to_sm89INS1_16FlashAttnFwdSm80INS1_25CollectiveMainloopFwdSm80ILi8ELi1ELb1EN4cute5tupleIJNS5_1CILi128EEENS7_ILi96EEES8_EEELi128ENS_6half_tEfNS_4arch4Sm80ELb0ELb1ELb0ELb1ELb0ELb0ELb1ELb1EEENS1_21CollectiveEpilogueFwdINS6_IJS8_S8_S9_EEENS6_IJNS7_ILi1EEESH_SH_EEESB_SD_Li256ELb1ELb1ELb1ELb0EEENS1_36VarlenDynamicPersistentTileSchedulerILi128ELi96ELi256ELi256ELb1ELb1ELb0ELb1ELb0ELb1EEEEEEEEEvNT_6ParamsE:
[----:B------:R-:W-:Y:S01]  /*0000*/  LDC R1, c[0x0][0x28] ;  /* 0x00000a00ff017b82 */ /* 0x000fe20000000800 */
[----:B------:R-:W-:Y:S05]  /*0010*/  EXIT ;  /* 0x000000000000794d */ /* 0x000fea0003800000 */
.L_x_19:
        /* <DEDUP_REMOVED lines=14> */
.L_x_43:


//--------------------- .text._ZN7cutlass13device_kernelIN5flash19enable_sm80_to_sm89INS1_16FlashAttnFwdSm80INS1_25CollectiveMainloopFwdSm80ILi8ELi1ELb1EN4cute5tupleIJNS5_1CILi128EEENS7_ILi96EEES8_EEELi128ENS_6half_tEfNS_4arch4Sm80ELb0ELb1ELb0ELb1ELb0ELb1ELb1ELb1EEENS1_21CollectiveEpilogueFwdINS6_IJS8_S8_S9_EEENS6_IJNS7_ILi1EEESH_SH_EEESB_SD_Li256ELb1ELb1ELb1ELb0EEENS1_36VarlenDynamicPersistentTileSchedulerILi128ELi96ELi256ELi256ELb1ELb1ELb0ELb1ELb0ELb1EEEEEEEEEvNT_6ParamsE --------------------------
	.section	.text._ZN7cutlass13device_kernelIN5flash19enable_sm80_to_sm89INS1_16FlashAttnFwdSm80INS1_25CollectiveMainloopFwdSm80ILi8ELi1ELb1EN4cute5tupleIJNS5_1CILi128EEENS7_ILi96EEES8_EEELi128ENS_6half_tEfNS_4arch4Sm80ELb0ELb1ELb0ELb1ELb0ELb1ELb1ELb1EEENS1_21CollectiveEpilogueFwdINS6_IJS8_S8_S9_EEENS6_IJNS7_ILi1EEESH_SH_EEESB_SD_Li256ELb1ELb1ELb1ELb0EEENS1_36VarlenDynamicPersistentTileSchedulerILi128ELi96ELi256ELi256ELb1ELb1ELb0ELb1ELb0ELb1EEEEEEEEEvNT_6ParamsE,"ax",@progbits
	.align	128
.text._ZN7cutlass13device_kernelIN5flash19enable_sm80_to_sm89INS1_16FlashAttnFwdSm80INS1_25CollectiveMainloopFwdSm80ILi8ELi1ELb1EN4cute5tupleIJNS5_1CILi128EEENS7_ILi96EEES8_EEELi128ENS_6half_tEfNS_4arch4Sm80ELb0ELb1ELb0ELb1ELb0ELb1ELb1ELb1EEENS1_21CollectiveEpilogueFwdINS6_IJS8_S8_S9_EEENS6_IJNS7_ILi1EEESH_SH_EEESB_SD_Li256ELb1ELb1ELb1ELb0EEENS1_36VarlenDynamicPersistentTileSchedulerILi128ELi96ELi256ELi256ELb1ELb1ELb0ELb1ELb0ELb1EEEEEEEEEvNT_6ParamsE:
        .type           _ZN7cutlass13device_kernelIN5flash19enable_sm80_to_sm89INS1_16FlashAttnFwdSm80INS1_25CollectiveMainloopFwdSm80ILi8ELi1ELb1EN4cute5tupleIJNS5_1CILi128EEENS7_ILi96EEES8_EEELi128ENS_6half_tEfNS_4arch4Sm80ELb0ELb1ELb0ELb1ELb0ELb1ELb1ELb1EEENS1_21CollectiveEpilogueFwdINS6_IJS8_S8_S9_EEENS6_IJNS7_ILi1EEESH_SH_EEESB_SD_Li256ELb1ELb1ELb1ELb0EEENS1_36VarlenDynamicPersistentTileSchedulerILi128ELi96ELi256ELi256ELb1ELb1ELb0ELb1ELb0ELb1EEEEEEEEEvNT_6ParamsE,@function
        .size           _ZN7cutlass13device_kernelIN5flash19enable_sm80_to_sm89INS1_16FlashAttnFwdSm80INS1_25CollectiveMainloopFwdSm80ILi8ELi1ELb1EN4cute5tupleIJNS5_1CILi128EEENS7_ILi96EEES8_EEELi128ENS_6half_tEfNS_4arch4Sm80ELb0ELb1ELb0ELb1ELb0ELb1ELb1ELb1EEENS1_21CollectiveEpilogueFwdINS6_IJS8_S8_S9_EEENS6_IJNS7_ILi1EEESH_SH_EEESB_SD_Li256ELb1ELb1ELb1ELb0EEENS1_36VarlenDynamicPersistentTileSchedulerILi128ELi96ELi256ELi256ELb1ELb1ELb0ELb1ELb0ELb1EEEEEEEEEvNT_6ParamsE,(.L_x_44 - _ZN7cutlass13device_kernelIN5flash19enable_sm80_to_sm89INS1_16FlashAttnFwdSm80INS1_25CollectiveMainloopFwdSm80ILi8ELi1ELb1EN4cute5tupleIJNS5_1CILi128EEENS7_ILi96EEES8_EEELi128ENS_6half_tEfNS_4arch4Sm80ELb0ELb1ELb0ELb1ELb0ELb1ELb1ELb1EEENS1_21CollectiveEpilogueFwdINS6_IJS8_S8_S9_EEENS6_IJNS7_ILi1EEESH_SH_EEESB_SD_Li256ELb1ELb1ELb1ELb0EEENS1_36VarlenDynamicPersistentTileSchedulerILi128ELi96ELi256ELi256ELb1ELb1ELb0ELb1ELb0ELb1EEEEEEEEEvNT_6ParamsE)
        .other          _ZN7cutlass13device_kernelIN5flash19enable_sm80_to_sm89INS1_16FlashAttnFwdSm80INS1_25CollectiveMainloopFwdSm80ILi8ELi1ELb1EN4cute5tupleIJNS5_1CILi128EEENS7_ILi96EEES8_EEELi128ENS_6half_tEfNS_4arch4Sm80ELb0ELb1ELb0ELb1ELb0ELb1ELb1ELb1EEENS1_21CollectiveEpilogueFwdINS6_IJS8_S8_S9_EEENS6_IJNS7_ILi1EEESH_SH_EEESB_SD_Li256ELb1ELb1ELb1ELb0EEENS1_36VarlenDynamicPersistentTileSchedulerILi128ELi96ELi256ELi256ELb1ELb1ELb0ELb1ELb0ELb1EEEEEEEEEvNT_6ParamsE,@"STO_CUDA_ENTRY STV_DEFAULT"
_ZN7cutlass13device_kernelIN5flash19enable_sm80_to_sm89INS1_16FlashAttnFwdSm80INS1_25CollectiveMainloopFwdSm80ILi8ELi1ELb1EN4cute5tupleIJNS5_1CILi128EEENS7_ILi96EEES8_EEELi128ENS_6half_tEfNS_4arch4Sm80ELb0ELb1ELb0ELb1ELb0ELb1ELb1ELb1EEENS1_21CollectiveEpilogueFwdINS6_IJS8_S8_S9_EEENS6_IJNS7_ILi1EEESH_SH_EEESB_SD_Li256ELb1ELb1ELb1ELb0EEENS1_36VarlenDynamicPersistentTileSchedulerILi128ELi96ELi256ELi256ELb1ELb1ELb0ELb1ELb0ELb1EEEEEEEEEvNT_6ParamsE:
[----:B------:R-:W-:Y:S01]  /*0000*/  LDC R1, c[0x0][0x28] ;  /* 0x00000a00ff017b82 */ /* 0x000fe20000000800 */
[----:B------:R-:W-:Y:S05]  /*0010*/  EXIT ;  /* 0x000000000000794d */ /* 0x000fea0003800000 */
.L_x_20:
        /* <DEDUP_REMOVED lines=14> */
.L_x_44:


//--------------------- .text._ZN7cutlass13device_kernelIN5flash19enable_sm80_to_sm89INS1_16FlashAttnFwdSm80INS1_25CollectiveMainloopFwdSm80ILi4ELi1ELb0EN4cute5tupleIJNS5_1CILi128EEENS7_ILi64EEES8_EEELi128ENS_6half_tEfNS_4arch4Sm80ELb1ELb0ELb0ELb0ELb0ELb0ELb1ELb1EEENS1_21CollectiveEpilogueFwdINS6_IJS8_S8_S9_EEENS6_IJNS7_ILi1EEESH_SH_EEESB_SD_Li128ELb0ELb1ELb1ELb0EEENS1_30DynamicPersistentTileSchedulerILi128ELi128ELb1ELb1ELb0EEEEEEEEEvNT_6ParamsE --------------------------
	.section	.text._ZN7cutlass13device_kernelIN5flash19enable_sm80_to_sm89INS1_16FlashAttnFwdSm80INS1_25CollectiveMainloopFwdSm80ILi4ELi1ELb0EN4cute5tupleIJNS5_1CILi128EEENS7_ILi64EEES8_EEELi128ENS_6half_tEfNS_4arch4Sm80ELb1ELb0ELb0ELb0ELb0ELb0ELb1ELb1EEENS1_21CollectiveEpilogueFwdINS6_IJS8_S8_S9_EEENS6_IJNS7_ILi1EEESH_SH_EEESB_SD_Li128ELb0ELb1ELb1ELb0EEENS1_30DynamicPersistentTileSchedulerILi128ELi128ELb1ELb1ELb0EEEEEEEEEvNT_6ParamsE,"ax",@progbits
	.align	128
.text._ZN7cutlass13device_kernelIN5flash19enable_sm80_to_sm89INS1_16FlashAttnFwdSm80INS1_25CollectiveMainloopFwdSm80ILi4ELi1ELb0EN4cute5tupleIJNS5_1CILi128EEENS7_ILi64EEES8_EEELi128ENS_6half_tEfNS_4arch4Sm80ELb1ELb0ELb0ELb0ELb0ELb0ELb1ELb1EEENS1_21CollectiveEpilogueFwdINS6_IJS8_S8_S9_EEENS6_IJNS7_ILi1EEESH_SH_EEESB_SD_Li128ELb0ELb1ELb1ELb0EEENS1_30DynamicPersistentTileSchedulerILi128ELi128ELb1ELb1ELb0EEEEEEEEEvNT_6ParamsE:
        .type           _ZN7cutlass13device_kernelIN5flash19enable_sm80_to_sm89INS1_16FlashAttnFwdSm80INS1_25CollectiveMainloopFwdSm80ILi4ELi1ELb0EN4cute5tupleIJNS5_1CILi128EEENS7_ILi64EEES8_EEELi128ENS_6half_tEfNS_4arch4Sm80ELb1ELb0ELb0ELb0ELb0ELb0ELb1ELb1EEENS1_21CollectiveEpilogueFwdINS6_IJS8_S8_S9_EEENS6_IJNS7_ILi1EEESH_SH_EEESB_SD_Li128ELb0ELb1ELb1ELb0EEENS1_30DynamicPersistentTileSchedulerILi128ELi128ELb1ELb1ELb0EEEEEEEEEvNT_6ParamsE,@function
        .size           _ZN7cutlass13device_kernelIN5flash19enable_sm80_to_sm89INS1_16FlashAttnFwdSm80INS1_25CollectiveMainloopFwdSm80ILi4ELi1ELb0EN4cute5tupleIJNS5_1CILi128EEENS7_ILi64EEES8_EEELi128ENS_6half_tEfNS_4arch4Sm80ELb1ELb0ELb0ELb0ELb0ELb0ELb1ELb1EEENS1_21CollectiveEpilogueFwdINS6_IJS8_S8_S9_EEENS6_IJNS7_ILi1EEESH_SH_EEESB_SD_Li128ELb0ELb1ELb1ELb0EEENS1_30DynamicPersistentTileSchedulerILi128ELi128ELb1ELb1ELb0EEEEEEEEEvNT_6ParamsE,(.L_x_45 - _ZN7cutlass13device_kernelIN5flash19enable_sm80_to_sm89INS1_16FlashAttnFwdSm80INS1_25CollectiveMainloopFwdSm80ILi4ELi1ELb0EN4cute5tupleIJNS5_1CILi128EEENS7_ILi64EEES8_EEELi128ENS_6half_tEfNS_4arch4Sm80ELb1ELb0ELb0ELb0ELb0ELb0ELb1ELb1EEENS1_21CollectiveEpilogueFwdINS6_IJS8_S8_S9_EEENS6_IJNS7_ILi1EEESH_SH_EEESB_SD_Li128ELb0ELb1ELb1ELb0EEENS1_30DynamicPersistentTileSchedulerILi128ELi128ELb1ELb1ELb0EEEEEEEEEvNT_6ParamsE)
        .other          _ZN7cutlass13device_kernelIN5flash19enable_sm80_to_sm89INS1_16FlashAttnFwdSm80INS1_25CollectiveMainloopFwdSm80ILi4ELi1ELb0EN4cute5tupleIJNS5_1CILi128EEENS7_ILi64EEES8_EEELi128ENS_6half_tEfNS_4arch4Sm80ELb1ELb0ELb0ELb0ELb0ELb0ELb1ELb1EEENS1_21CollectiveEpilogueFwdINS6_IJS8_S8_S9_EEENS6_IJNS7_ILi1EEESH_SH_EEESB_SD_Li128ELb0ELb1ELb1ELb0EEENS1_30DynamicPersistentTileSchedulerILi128ELi128ELb1ELb1ELb0EEEEEEEEEvNT_6ParamsE,@"STO_CUDA_ENTRY STV_DEFAULT"
_ZN7cutlass13device_kernelIN5flash19enable_sm80_to_sm89INS1_16FlashAttnFwdSm80INS1_25CollectiveMainloopFwdSm80ILi4ELi1ELb0EN4cute5tupleIJNS5_1CILi128EEENS7_ILi64EEES8_EEELi128ENS_6half_tEfNS_4arch4Sm80ELb1ELb0ELb0ELb0ELb0ELb0ELb1ELb1EEENS1_21CollectiveEpilogueFwdINS6_IJS8_S8_S9_EEENS6_IJNS7_ILi1EEESH_SH_EEESB_SD_Li128ELb0ELb1ELb1ELb0EEENS1_30DynamicPersistentTileSchedulerILi128ELi128ELb1ELb1ELb0EEEEEEEEEvNT_6ParamsE:
[----:B------:R-:W-:Y:S01]  /*0000*/  LDC R1, c[0x0][0x28] ;  /* 0x00000a00ff017b82 */ /* 0x000fe20000000800 */
[----:B------:R-:W-:Y:S05]  /*0010*/  EXIT ;  /* 0x000000000000794d */ /* 0x000fea0003800000 */
.L_x_21:
        /* <DEDUP_REMOVED lines=14> */
.L_x_45:


//--------------------- .text._ZN7cutlass13device_kernelIN5flash19enable_sm80_to_sm89INS1_16FlashAttnFwdSm80INS1_25CollectiveMainloopFwdSm80ILi8ELi1ELb1EN4cute5tupleIJNS5_1CILi128EEENS7_ILi112EEES8_EEELi128ENS_6half_tEfNS_4arch4Sm80ELb1ELb0ELb0ELb1ELb0ELb0ELb1ELb1EEENS1_21CollectiveEpilogueFwdINS6_IJS8_S8_S9_EEENS6_IJNS7_ILi1EEESH_SH_EEESB_SD_Li256ELb1ELb1ELb1ELb0EEENS1_36VarlenDynamicPersistentTileSchedulerILi128ELi112ELi256ELi256ELb1ELb1ELb0ELb1ELb1ELb1EEEEEEEEEvNT_6ParamsE --------------------------
	.section	.text._ZN7cutlass13device_kernelIN5flash19enable_sm80_to_sm89INS1_16FlashAttnFwdSm80INS1_25CollectiveMainloopFwdSm80ILi8ELi1ELb1EN4cute5tupleIJNS5_1CILi128EEENS7_ILi112EEES8_EEELi128ENS_6half_tEfNS_4arch4Sm80ELb1ELb0ELb0ELb1ELb0ELb0ELb1ELb1EEENS1_21CollectiveEpilogueFwdINS6_IJS8_S8_S9_EEENS6_IJNS7_ILi1EEESH_SH_EEESB_SD_Li256ELb1ELb1ELb1ELb0EEENS1_36VarlenDynamicPersistentTileSchedulerILi128ELi112ELi256ELi256ELb1ELb1ELb0ELb1ELb1ELb1EEEEEEEEEvNT_6ParamsE,"ax",@progbits
	.align	128
.text._ZN7cutlass13device_kernelIN5flash19enable_sm80_to_sm89INS1_16FlashAttnFwdSm80INS1_25CollectiveMainloopFwdSm80ILi8ELi1ELb1EN4cute5tupleIJNS5_1CILi128EEENS7_ILi112EEES8_EEELi128ENS_6half_tEfNS_4arch4Sm80ELb1ELb0ELb0ELb1ELb0ELb0ELb1ELb1EEENS1_21CollectiveEpilogueFwdINS6_IJS8_S8_S9_EEENS6_IJNS7_ILi1EEESH_SH_EEESB_SD_Li256ELb1ELb1ELb1ELb0EEENS1_36VarlenDynamicPersistentTileSchedulerILi128ELi112ELi256ELi256ELb1ELb1ELb0ELb1ELb1ELb1EEEEEEEEEvNT_6ParamsE:
        .type           _ZN7cutlass13device_kernelIN5flash19enable_sm80_to_sm89INS1_16FlashAttnFwdSm80INS1_25CollectiveMainloopFwdSm80ILi8ELi1ELb1EN4cute5tupleIJNS5_1CILi128EEENS7_ILi112EEES8_EEELi128ENS_6half_tEfNS_4arch4Sm80ELb1ELb0ELb0ELb1ELb0ELb0ELb1ELb1EEENS1_21CollectiveEpilogueFwdINS6_IJS8_S8_S9_EEENS6_IJNS7_ILi1EEESH_SH_EEESB_SD_Li256ELb1ELb1ELb1ELb0EEENS1_36VarlenDynamicPersistentTileSchedulerILi128ELi112ELi256ELi256ELb1ELb1ELb0ELb1ELb1ELb1EEEEEEEEEvNT_6ParamsE,@function
        .size           _ZN7cutlass13device_kernelIN5flash19enable_sm80_to_sm89INS1_16FlashAttnFwdSm80INS1_25CollectiveMainloopFwdSm80ILi8ELi1ELb1EN4cute5tupleIJNS5_1CILi128EEENS7_ILi112EEES8_EEELi128ENS_6half_tEfNS_4arch4Sm80ELb1ELb0ELb0ELb1ELb0ELb0ELb1ELb1EEENS1_21CollectiveEpilogueFwdINS6_IJS8_S8_S9_EEENS6_IJNS7_ILi1EEESH_SH_EEESB_SD_Li256ELb1ELb1ELb1ELb0EEENS1_36VarlenDynamicPersistentTileSchedulerILi128ELi112ELi256ELi256ELb1ELb1ELb0ELb1ELb1ELb1EEEEEEEEEvNT_6ParamsE,(.L_x_46 - _ZN7cutlass13device_kernelIN5flash19enable_sm80_to_sm89INS1_16FlashAttnFwdSm80INS1_25CollectiveMainloopFwdSm80ILi8ELi1ELb1EN4cute5tupleIJNS5_1CILi128EEENS7_ILi112EEES8_EEELi128ENS_6half_tEfNS_4arch4Sm80ELb1ELb0ELb0ELb1ELb0ELb0ELb1ELb1EEENS1_21CollectiveEpilogueFwdINS6_IJS8_S8_S9_EEENS6_IJNS7_ILi1EEESH_SH_EEESB_SD_Li256ELb1ELb1ELb1ELb0EEENS1_36VarlenDynamicPersistentTileSchedulerILi128ELi112ELi256ELi256ELb1ELb1ELb0ELb1ELb1ELb1EEEEEEEEEvNT_6ParamsE)
        .other          _ZN7cutlass13device_kernelIN5flash19enable_sm80_to_sm89INS1_16FlashAttnFwdSm80INS1_25CollectiveMainloopFwdSm80ILi8ELi1ELb1EN4cute5tupleIJNS5_1CILi128EEENS7_ILi112EEES8_EEELi128ENS_6half_tEfNS_4arch4Sm80ELb1ELb0ELb0ELb1ELb0ELb0ELb1ELb1EEENS1_21CollectiveEpilogueFwdINS6_IJS8_S8_S9_EEENS6_IJNS7_ILi1EEESH_SH_EEESB_SD_Li256ELb1ELb1ELb1ELb0EEENS1_36VarlenDynamicPersistentTileSchedulerILi128ELi112ELi256ELi256ELb1ELb1ELb0ELb1ELb1ELb1EEEEEEEEEvNT_6ParamsE,@"STO_CUDA_ENTRY STV_DEFAULT"
_ZN7cutlass13device_kernelIN5flash19enable_sm80_to_sm89INS1_16FlashAttnFwdSm80INS1_25CollectiveMainloopFwdSm80ILi8ELi1ELb1EN4cute5tupleIJNS5_1CILi128EEENS7_ILi112EEES8_EEELi128ENS_6half_tEfNS_4arch4Sm80ELb1ELb0ELb0ELb1ELb0ELb0ELb1ELb1EEENS1_21CollectiveEpilogueFwdINS6_IJS8_S8_S9_EEENS6_IJNS7_ILi1EEESH_SH_EEESB_SD_Li256ELb1ELb1ELb1ELb0EEENS1_36VarlenDynamicPersistentTileSchedulerILi128ELi112ELi256ELi256ELb1ELb1ELb0ELb1ELb1ELb1EEEEEEEEEvNT_6ParamsE:
[----:B------:R-:W-:Y:S01]  /*0000*/  LDC R1, c[0x0][0x28] ;  /* 0x00000a00ff017b82 */ /* 0x000fe20000000800 */
[----:B------:R-:W-:Y:S05]  /*0010*/  EXIT ;  /* 0x000000000000794d */ /* 0x000fea0003800000 */
.L_x_22:
        /* <DEDUP_REMOVED lines=14> */
.L_x_46:


//--------------------- .text._ZN7cutlass13device_kernelIN5flash19enable_sm80_to_sm89INS1_16FlashAttnFwdSm80INS1_25CollectiveMainloopFwdSm80ILi8ELi1ELb1EN4cute5tupleIJNS5_1CILi128EEENS7_ILi112EEES8_EEELi128ENS_6half_tEfNS_4arch4Sm80ELb1ELb0ELb0ELb1ELb0ELb1ELb1ELb1EEENS1_21CollectiveEpilogueFwdINS6_IJS8_S8_S9_EEENS6_IJNS7_ILi1EEESH_SH_EEESB_SD_Li256ELb1ELb1ELb1ELb0EEENS1_36VarlenDynamicPersistentTileSchedulerILi128ELi112ELi256ELi256ELb1ELb1ELb0ELb1ELb1ELb1EEEEEEEEEvNT_6ParamsE --------------------------
	.section	.text._ZN7cutlass13device_kernelIN5flash19enable_sm80_to_sm89INS1_16FlashAttnFwdSm80INS1_25CollectiveMainloopFwdSm80ILi8ELi1ELb1EN4cute5tupleIJNS5_1CILi128EEENS7_ILi112EEES8_EEELi128ENS_6half_tEfNS_4arch4Sm80ELb1ELb0ELb0ELb1ELb0ELb1ELb1ELb1EEENS1_21CollectiveEpilogueFwdINS6_IJS8_S8_S9_EEENS6_IJNS7_ILi1EEESH_SH_EEESB_SD_Li256ELb1ELb1ELb1ELb0EEENS1_36VarlenDynamicPersistentTileSchedulerILi128ELi112ELi256ELi256ELb1ELb1ELb0ELb1ELb1ELb1EEEEEEEEEvNT_6ParamsE,"ax",@progbits
	.align	128
.text._ZN7cutlass13device_kernelIN5flash19enable_sm80_to_sm89INS1_16FlashAttnFwdSm80INS1_25CollectiveMainloopFwdSm80ILi8ELi1ELb1EN4cute5tupleIJNS5_1CILi128EEENS7_ILi112EEES8_EEELi128ENS_6half_tEfNS_4arch4Sm80ELb1ELb0ELb0ELb1ELb0ELb1ELb1ELb1EEENS1_21CollectiveEpilogueFwdINS6_IJS8_S8_S9_EEENS6_IJNS7_ILi1EEESH_SH_EEESB_SD_Li256ELb1ELb1ELb1ELb0EEENS1_36VarlenDynamicPersistentTileSchedulerILi128ELi112ELi256ELi256ELb1ELb1ELb0ELb1ELb1ELb1EEEEEEEEEvNT_6ParamsE:
        .type           _ZN7cutlass13device_kernelIN5flash19enable_sm80_to_sm89INS1_16FlashAttnFwdSm80INS1_25CollectiveMainloopFwdSm80ILi8ELi1ELb1EN4cute5tupleIJNS5_1CILi128EEENS7_ILi112EEES8_EEELi128ENS_6half_tEfNS_4arch4Sm80ELb1ELb0ELb0ELb1ELb0ELb1ELb1ELb1EEENS1_21CollectiveEpilogueFwdINS6_IJS8_S8_S9_EEENS6_IJNS7_ILi1EEESH_SH_EEESB_SD_Li256ELb1ELb1ELb1ELb0EEENS1_36VarlenDynamicPersistentTileSchedulerILi128ELi112ELi256ELi256ELb1ELb1ELb0ELb1ELb1ELb1EEEEEEEEEvNT_6ParamsE,@function
        .size           _ZN7cutlass13device_kernelIN5flash19enable_sm80_to_sm89INS1_16FlashAttnFwdSm80INS1_25CollectiveMainloopFwdSm80ILi8ELi1ELb1EN4cute5tupleIJNS5_1CILi128EEENS7_ILi112EEES8_EEELi128ENS_6half_tEfNS_4arch4Sm80ELb1ELb0ELb0ELb1ELb0ELb1ELb1ELb1EEENS1_21CollectiveEpilogueFwdINS6_IJS8_S8_S9_EEENS6_IJNS7_ILi1EEESH_SH_EEESB_SD_Li256ELb1ELb1ELb1ELb0EEENS1_36VarlenDynamicPersistentTileSchedulerILi128ELi112ELi256ELi256ELb1ELb1ELb0ELb1ELb1ELb1EEEEEEEEEvNT_6ParamsE,(.L_x_47 - _ZN7cutlass13device_kernelIN5flash19enable_sm80_to_sm89INS1_16FlashAttnFwdSm80INS1_25CollectiveMainloopFwdSm80ILi8ELi1ELb1EN4cute5tupleIJNS5_1CILi128EEENS7_ILi112EEES8_EEELi128ENS_6half_tEfNS_4arch4Sm80ELb1ELb0ELb0ELb1ELb0ELb1ELb1ELb1EEENS1_21CollectiveEpilogueFwdINS6_IJS8_S8_S9_EEENS6_IJNS7_ILi1EEESH_SH_EEESB_SD_Li256ELb1ELb1ELb1ELb0EEENS1_36VarlenDynamicPersistentTileSchedulerILi128ELi112ELi256ELi256ELb1ELb1ELb0ELb1ELb1ELb1EEEEEEEEEvNT_6ParamsE)
        .other          _ZN7cutlass13device_kernelIN5flash19enable_sm80_to_sm89INS1_16FlashAttnFwdSm80INS1_25CollectiveMainloopFwdSm80ILi8ELi1ELb1EN4cute5tupleIJNS5_1CILi128EEENS7_ILi112EEES8_EEELi128ENS_6half_tEfNS_4arch4Sm80ELb1ELb0ELb0ELb1ELb0ELb1ELb1ELb1EEENS1_21CollectiveEpilogueFwdINS6_IJS8_S8_S9_EEENS6_IJNS7_ILi1EEESH_SH_EEESB_SD_Li256ELb1ELb1ELb1ELb0EEENS1_36VarlenDynamicPersistentTileSchedulerILi128ELi112ELi256ELi256ELb1ELb1ELb0ELb1ELb1ELb1EEEEEEEEEvNT_6ParamsE,@"STO_CUDA_ENTRY STV_DEFAULT"
_ZN7cutlass13device_kernelIN5flash19enable_sm80_to_sm89INS1_16FlashAttnFwdSm80INS1_25CollectiveMainloopFwdSm80ILi8ELi1ELb1EN4cute5tupleIJNS5_1CILi128EEENS7_ILi112EEES8_EEELi128ENS_6half_tEfNS_4arch4Sm80ELb1ELb0ELb0ELb1ELb0ELb1ELb1ELb1EEENS1_21CollectiveEpilogueFwdINS6_IJS8_S8_S9_EEENS6_IJNS7_ILi1EEESH_SH_EEESB_SD_Li256ELb1ELb1ELb1ELb0EEENS1_36VarlenDynamicPersistentTileSchedulerILi128ELi112ELi256ELi256ELb1ELb1ELb0ELb1ELb1ELb1EEEEEEEEEvNT_6ParamsE:
[----:B------:R-:W-:Y:S01]  /*0000*/  LDC R1, c[0x0][0x28] ;  /* 0x00000a00ff017b82 */ /* 0x000fe20000000800 */
[----:B------:R-:W-:Y:S05]  /*0010*/  EXIT ;  /* 0x000000000000794d */ /* 0x000fea0003800000 */
.L_x_23:
        /* <DEDUP_REMOVED lines=14> */
.L_x_47:


//--------------------- .nv.shared.reserved.0     --------------------------
	.section	.nv.shared.reserved.0,"aw",@nobits
	.weak		__nv_reservedSMEM_offset_0_alias
	.size		__nv_reservedSMEM_offset_0_alias, 0, 0
	.other		__nv_reservedSMEM_offset_0_alias,@"STO_CUDA_RESERVED_SHARED STV_DEFAULT"
__nv_reservedSMEM_offset_0_alias:
	.zero		0


//--------------------- .nv.global                --------------------------
	.section	.nv.global,"aw",@nobits
.nv.global:
	.type		_ZN83_INTERNAL_d107419c_47_flash_fwd_hdim128_fp16_split_softcapall_sm80_cu_49158569_35104cute1_E,@object
	.size		_ZN83_INTERNAL_d107419c_47_flash_fwd_hdim128_fp16_split_softcapall_sm80_cu_49158569_35104cute1_E,(_ZN83_INTERNAL_d107419c_47_flash_fwd_hdim128_fp16_split_softcapall_sm80_cu_49158569_35104cuda3std3__45__cpo6cbeginE - _ZN83_INTERNAL_d107419c_47_flash_fwd_hdim128_fp16_split_softcapall_sm80_cu_49158569_35104cute1_E)
_ZN83_INTERNAL_d107419c_47_flash_fwd_hdim128_fp16_split_softcapall_sm80_cu_49158569_35104cute1_E:
	.zero		1
	.type		_ZN83_INTERNAL_d107419c_47_flash_fwd_hdim128_fp16_split_softcapall_sm80_cu_49158569_35104cuda3std3__45__cpo6cbeginE,@object
	.size		_ZN83_INTERNAL_d107419c_47_flash_fwd_hdim128_fp16_split_softcapall_sm80_cu_49158569_35104cuda3std3__45__cpo6cbeginE,(_ZN83_INTERNAL_d107419c_47_flash_fwd_hdim128_fp16_split_softcapall_sm80_cu_49158569_35104cuda3std3__48in_placeE - _ZN83_INTERNAL_d107419c_47_flash_fwd_hdim128_fp16_split_softcapall_sm80_cu_49158569_35104cuda3std3__45__cpo6cbeginE)
_ZN83_INTERNAL_d107419c_47_flash_fwd_hdim128_fp16_split_softcapall_sm80_cu_49158569_35104cuda3std3__45__cpo6cbeginE:
	.zero		1
	.type		_ZN83_INTERNAL_d107419c_47_flash_fwd_hdim128_fp16_split_softcapall_sm80_cu_49158569_35104cuda3std3__48in_placeE,@object
	.size		_ZN83_INTERNAL_d107419c_47_flash_fwd_hdim128_fp16_split_softcapall_sm80_cu_49158569_35104cuda3std3__48in_placeE,(_ZN83_INTERNAL_d107419c_47_flash_fwd_hdim128_fp16_split_softcapall_sm80_cu_49158569_35104cuda3std6ranges3__45__cpo9iter_moveE - _ZN83_INTERNAL_d107419c_47_flash_fwd_hdim128_fp16_split_softcapall_sm80_cu_49158569_35104cuda3std3__48in_placeE)
_ZN83_INTERNAL_d107419c_47_flash_fwd_hdim128_fp16_split_softcapall_sm80_cu_49158569_35104cuda3std3__48in_placeE:
	.zero		1
	.type		_ZN83_INTERNAL_d107419c_47_flash_fwd_hdim128_fp16_split_softcapall_sm80_cu_49158569_35104cuda3std6ranges3__45__cpo9iter_moveE,@object
	.size		_ZN83_INTERNAL_d107419c_47_flash_fwd_hdim128_fp16_split_softcapall_sm80_cu_49158569_35104cuda3std6ranges3__45__cpo9iter_moveE,(_ZN83_INTERNAL_d107419c_47_flash_fwd_hdim128_fp16_split_softcapall_sm80_cu_49158569_35104cuda3std3__45__cpo5beginE - _ZN83_INTERNAL_d107419c_47_flash_fwd_hdim128_fp16_split_softcapall_sm80_cu_49158569_35104cuda3std6ranges3__45__cpo9iter_moveE)
_ZN83_INTERNAL_d107419c_47_flash_fwd_hdim128_fp16_split_softcapall_sm80_cu_49158569_35104cuda3std6ranges3__45__cpo9iter_moveE:
	.zero		1
	.type		_ZN83_INTERNAL_d107419c_47_flash_fwd_hdim128_fp16_split_softcapall_sm80_cu_49158569_35104cuda3std3__45__cpo5beginE,@object
	.size		_ZN83_INTERNAL_d107419c_47_flash_fwd_hdim128_fp16_split_softcapall_sm80_cu_49158569_35104cuda3std3__45__cpo5beginE,(_ZN83_INTERNAL_d107419c_47_flash_fwd_hdim128_fp16_split_softcapall_sm80_cu_49158569_35104cuda3std3__485_GLOBAL__N__d107419c_47_flash_fwd_hdim128_fp16_split_softcapall_sm80_cu_49158569_35106ignoreE - _ZN83_INTERNAL_d107419c_47_flash_fwd_hdim128_fp16_split_softcapall_sm80_cu_49158569_35104cuda3std3__45__cpo5beginE)
_ZN83_INTERNAL_d107419c_47_flash_fwd_hdim128_fp16_split_softcapall_sm80_cu_49158569_35104cuda3std3__45__cpo5beginE:
	.zero		1
	.type		_ZN83_INTERNAL_d107419c_47_flash_fwd_hdim128_fp16_split_softcapall_sm80_cu_49158569_35104cuda3std3__485_GLOBAL__N__d107419c_47_flash_fwd_hdim128_fp16_split_softcapall_sm80_cu_49158569_35106ignoreE,@object
	.size		_ZN83_INTERNAL_d107419c_47_flash_fwd_hdim128_fp16_split_softcapall_sm80_cu_49158569_35104cuda3std3__485_GLOBAL__N__d107419c_47_flash_fwd_hdim128_fp16_split_softcapall_sm80_cu_49158569_35106ignoreE,(_ZN83_INTERNAL_d107419c_47_flash_fwd_hdim128_fp16_split_softcapall_sm80_cu_49158569_35104cute7productE - _ZN83_INTERNAL_d107419c_47_flash_fwd_hdim128_fp16_split_softcapall_sm80_cu_49158569_35104cuda3std3__485_GLOBAL__N__d107419c_47_flash_fwd_hdim128_fp16_split_softcapall_sm80_cu_49158569_35106ignoreE)
_ZN83_INTERNAL_d107419c_47_flash_fwd_hdim128_fp16_split_softcapall_sm80_cu_49158569_35104cuda3std3__485_GLOBAL__N__d107419c_47_flash_fwd_hdim128_fp16_split_softcapall_sm80_cu_49158569_35106ignoreE:
	.zero		1
	.type		_ZN83_INTERNAL_d107419c_47_flash_fwd_hdim128_fp16_split_softcapall_sm80_cu_49158569_35104cute7productE,@object
	.size		_ZN83_INTERNAL_d107419c_47_flash_fwd_hdim128_fp16_split_softcapall_sm80_cu_49158569_35104cute7productE,(_ZN83_INTERNAL_d107419c_47_flash_fwd_hdim128_fp16_split_softcapall_sm80_cu_49158569_35104cuda3std3__45__cpo3endE - _ZN83_INTERNAL_d107419c_47_flash_fwd_hdim128_fp16_split_softcapall_sm80_cu_49158569_35104cute7productE)
_ZN83_INTERNAL_d107419c_47_flash_fwd_hdim128_fp16_split_softcapall_sm80_cu_49158569_35104cute7productE:
	.zero		1
	.type		_ZN83_INTERNAL_d107419c_47_flash_fwd_hdim128_fp16_split_softcapall_sm80_cu_49158569_35104cuda3std3__45__cpo3endE,@object
	.size		_ZN83_INTERNAL_d107419c_47_flash_fwd_hdim128_fp16_split_softcapall_sm80_cu_49158569_35104cuda3std3__45__cpo3endE,(_ZN83_INTERNAL_d107419c_47_flash_fwd_hdim128_fp16_split_softcapall_sm80_cu_49158569_35104cuda3std3__419piecewise_constructE - _ZN83_INTERNAL_d107419c_47_flash_fwd_hdim128_fp16_split_softcapall_sm80_cu_49158569_35104cuda3std3__45__cpo3endE)
_ZN83_INTERNAL_d107419c_47_flash_fwd_hdim128_fp16_split_softcapall_sm80_cu_49158569_35104cuda3std3__45__cpo3endE:
	.zero		1
	.type		_ZN83_INTERNAL_d107419c_47_flash_fwd_hdim128_fp16_split_softcapall_sm80_cu_49158569_35104cuda3std3__419piecewise_constructE,@object
	.size		_ZN83_INTERNAL_d107419c_47_flash_fwd_hdim128_fp16_split_softcapall_sm80_cu_49158569_35104cuda3std3__419piecewise_constructE,(_ZN83_INTERNAL_d107419c_47_flash_fwd_hdim128_fp16_split_softcapall_sm80_cu_49158569_35104cuda3std3__45__cpo4cendE - _ZN83_INTERNAL_d107419c_47_flash_fwd_hdim128_fp16_split_softcapall_sm80_cu_49158569_35104cuda3std3__419piecewise_constructE)
_ZN83_INTERNAL_d107419c_47_flash_fwd_hdim128_fp16_split_softcapall_sm80_cu_49158569_35104cuda3std3__419piecewise_constructE:
	.zero		1
	.type		_ZN83_INTERNAL_d107419c_47_flash_fwd_hdim128_fp16_split_softcapall_sm80_cu_49158569_35104cuda3std3__45__cpo4cendE,@object
	.size		_ZN83_INTERNAL_d107419c_47_flash_fwd_hdim128_fp16_split_softcapall_sm80_cu_49158569_35104cuda3std3__45__cpo4cendE,(_ZN83_INTERNAL_d107419c_47_flash_fwd_hdim128_fp16_split_softcapall_sm80_cu_49158569_35104cuda3std6ranges3__45__cpo4swapE - _ZN83_INTERNAL_d107419c_47_flash_fwd_hdim128_fp16_split_softcapall_sm80_cu_49158569_35104cuda3std3__45__cpo4cendE)
_ZN83_INTERNAL_d107419c_47_flash_fwd_hdim128_fp16_split_softcapall_sm80_cu_49158569_35104cuda3std3__45__cpo4cendE:
	.zero		1
	.type		_ZN83_INTERNAL_d107419c_47_flash_fwd_hdim128_fp16_split_softcapall_sm80_cu_49158569_35104cuda3std6ranges3__45__cpo4swapE,@object
	.size		_ZN83_INTERNAL_d107419c_47_flash_fwd_hdim128_fp16_split_softcapall_sm80_cu_49158569_35104cuda3std6ranges3__45__cpo4swapE,(.L_7 - _ZN83_INTERNAL_d107419c_47_flash_fwd_hdim128_fp16_split_softcapall_sm80_cu_49158569_35104cuda3std6ranges3__45__cpo4swapE)
_ZN83_INTERNAL_d107419c_47_flash_fwd_hdim128_fp16_split_softcapall_sm80_cu_49158569_35104cuda3std6ranges3__45__cpo4swapE:
	.zero		1
.L_7:


//--------------------- .nv.constant0._ZN7cutlass13device_kernelIN5flash19enable_sm80_to_sm89INS1_16FlashAttnFwdSm80INS1_25CollectiveMainloopFwdSm80ILi8ELi1ELb1EN4cute5tupleIJNS5_1CILi128EEES8_S8_EEELi128ENS_6half_tEfNS_4arch4Sm80ELb0ELb0ELb1ELb0ELb0ELb0ELb1ELb1EEENS1_21CollectiveEpilogueFwdIS9_NS6_IJNS7_ILi1EEESF_SF_EEESA_SC_Li256ELb0ELb1ELb1ELb0EEENS1_19SingleTileSchedulerILb0ELb1ELb1ELi128EEEEEEEEEvNT_6ParamsE --------------------------
	.section	.nv.constant0._ZN7cutlass13device_kernelIN5flash19enable_sm80_to_sm89INS1_16FlashAttnFwdSm80INS1_25CollectiveMainloopFwdSm80ILi8ELi1ELb1EN4cute5tupleIJNS5_1CILi128EEES8_S8_EEELi128ENS_6half_tEfNS_4arch4Sm80ELb0ELb0ELb1ELb0ELb0ELb0ELb1ELb1EEENS1_21CollectiveEpilogueFwdIS9_NS6_IJNS7_ILi1EEESF_SF_EEESA_SC_Li256ELb0ELb1ELb1ELb0EEENS1_19SingleTileSchedulerILb0ELb1ELb1ELi128EEEEEEEEEvNT_6ParamsE,"a",@progbits
	.sectionflags	@""
	.align	4
.nv.constant0._ZN7cutlass13device_kernelIN5flash19enable_sm80_to_sm89INS1_16FlashAttnFwdSm80INS1_25CollectiveMainloopFwdSm80ILi8ELi1ELb1EN4cute5tupleIJNS5_1CILi128EEES8_S8_EEELi128ENS_6half_tEfNS_4arch4Sm80ELb0ELb0ELb1ELb0ELb0ELb0ELb1ELb1EEENS1_21CollectiveEpilogueFwdIS9_NS6_IJNS7_ILi1EEESF_SF_EEESA_SC_Li256ELb0ELb1ELb1ELb0EEENS1_19SingleTileSchedulerILb0ELb1ELb1ELi128EEEEEEEEEvNT_6ParamsE:
	.zero		1576


//--------------------- .nv.constant0._ZN7cutlass13device_kernelIN5flash19enable_sm80_to_sm89INS1_16FlashAttnFwdSm80INS1_25CollectiveMainloopFwdSm80ILi8ELi1ELb1EN4cute5tupleIJNS5_1CILi128EEENS7_ILi96EEES8_EEELi128ENS_6half_tEfNS_4arch4Sm80ELb0ELb1ELb1ELb0ELb0ELb0ELb1ELb1EEENS1_21CollectiveEpilogueFwdINS6_IJS8_S8_S9_EEENS6_IJNS7_ILi1EEESH_SH_EEESB_SD_Li256ELb0ELb1ELb1ELb0EEENS1_19SingleTileSchedulerILb0ELb1ELb1ELi128EEEEEEEEEvNT_6ParamsE --------------------------
	.section	.nv.constant0._ZN7cutlass13device_kernelIN5flash19enable_sm80_to_sm89INS1_16FlashAttnFwdSm80INS1_25CollectiveMainloopFwdSm80ILi8ELi1ELb1EN4cute5tupleIJNS5_1CILi128EEENS7_ILi96EEES8_EEELi128ENS_6half_tEfNS_4arch4Sm80ELb0ELb1ELb1ELb0ELb0ELb0ELb1ELb1EEENS1_21CollectiveEpilogueFwdINS6_IJS8_S8_S9_EEENS6_IJNS7_ILi1EEESH_SH_EEESB_SD_Li256ELb0ELb1ELb1ELb0EEENS1_19SingleTileSchedulerILb0ELb1ELb1ELi128EEEEEEEEEvNT_6ParamsE,"a",@progbits
	.sectionflags	@""
	.align	4
.nv.constant0._ZN7cutlass13device_kernelIN5flash19enable_sm80_to_sm89INS1_16FlashAttnFwdSm80INS1_25CollectiveMainloopFwdSm80ILi8ELi1ELb1EN4cute5tupleIJNS5_1CILi128EEENS7_ILi96EEES8_EEELi128ENS_6half_tEfNS_4arch4Sm80ELb0ELb1ELb1ELb0ELb0ELb0ELb1ELb1EEENS1_21CollectiveEpilogueFwdINS6_IJS8_S8_S9_EEENS6_IJNS7_ILi1EEESH_SH_EEESB_SD_Li256ELb0ELb1ELb1ELb0EEENS1_19SingleTileSchedulerILb0ELb1ELb1ELi128EEEEEEEEEvNT_6ParamsE:
	.zero		1576


//--------------------- .nv.constant0._ZN7cutlass13device_kernelIN5flash19enable_sm80_to_sm89INS1_16FlashAttnFwdSm80INS1_25CollectiveMainloopFwdSm80ILi8ELi1ELb1EN4cute5tupleIJNS5_1CILi128EEES8_S8_EEELi128ENS_6half_tEfNS_4arch4Sm80ELb1ELb0ELb1ELb0ELb0ELb0ELb1ELb1EEENS1_21CollectiveEpilogueFwdIS9_NS6_IJNS7_ILi1EEESF_SF_EEESA_SC_Li256ELb0ELb1ELb1ELb0EEENS1_30DynamicPersistentTileSchedulerILi256ELi256ELb1ELb1ELb0EEEEEEEEEvNT_6ParamsE --------------------------
	.section	.nv.constant0._ZN7cutlass13device_kernelIN5flash19enable_sm80_to_sm89INS1_16FlashAttnFwdSm80INS1_25CollectiveMainloopFwdSm80ILi8ELi1ELb1EN4cute5tupleIJNS5_1CILi128EEES8_S8_EEELi128ENS_6half_tEfNS_4arch4Sm80ELb1ELb0ELb1ELb0ELb0ELb0ELb1ELb1EEENS1_21CollectiveEpilogueFwdIS9_NS6_IJNS7_ILi1EEESF_SF_EEESA_SC_Li256ELb0ELb1ELb1ELb0EEENS1_30DynamicPersistentTileSchedulerILi256ELi256ELb1ELb1ELb0EEEEEEEEEvNT_6ParamsE,"a",@progbits
	.sectionflags	@""
	.align	4
.nv.constant0._ZN7cutlass13device_kernelIN5flash19enable_sm80_to_sm89INS1_16FlashAttnFwdSm80INS1_25CollectiveMainloopFwdSm80ILi8ELi1ELb1EN4cute5tupleIJNS5_1CILi128EEES8_S8_EEELi128ENS_6half_tEfNS_4arch4Sm80ELb1ELb0ELb1ELb0ELb0ELb0ELb1ELb1EEENS1_21CollectiveEpilogueFwdIS9_NS6_IJNS7_ILi1EEESF_SF_EEESA_SC_Li256ELb0ELb1ELb1ELb0EEENS1_30DynamicPersistentTileSchedulerILi256ELi256ELb1ELb1ELb0EEEEEEEEEvNT_6ParamsE:
	.zero		1592


//--------------------- .nv.constant0._ZN7cutlass13device_kernelIN5flash19enable_sm80_to_sm89INS1_16FlashAttnFwdSm80INS1_25CollectiveMainloopFwdSm80ILi4ELi1ELb0EN4cute5tupleIJNS5_1CILi128EEENS7_ILi64EEES8_EEELi128ENS_6half_tEfNS_4arch4Sm80ELb0ELb0ELb1ELb0ELb0ELb0ELb1ELb1EEENS1_21CollectiveEpilogueFwdINS6_IJS8_S8_S9_EEENS6_IJNS7_ILi1EEESH_SH_EEESB_SD_Li128ELb0ELb1ELb1ELb0EEENS1_19SingleTileSchedulerILb0ELb1ELb1ELi128EEEEEEEEEvNT_6ParamsE --------------------------
	.section	.nv.constant0._ZN7cutlass13device_kernelIN5flash19enable_sm80_to_sm89INS1_16FlashAttnFwdSm80INS1_25CollectiveMainloopFwdSm80ILi4ELi1ELb0EN4cute5tupleIJNS5_1CILi128EEENS7_ILi64EEES8_EEELi128ENS_6half_tEfNS_4arch4Sm80ELb0ELb0ELb1ELb0ELb0ELb0ELb1ELb1EEENS1_21CollectiveEpilogueFwdINS6_IJS8_S8_S9_EEENS6_IJNS7_ILi1EEESH_SH_EEESB_SD_Li128ELb0ELb1ELb1ELb0EEENS1_19SingleTileSchedulerILb0ELb1ELb1ELi128EEEEEEEEEvNT_6ParamsE,"a",@progbits
	.sectionflags	@""
	.align	4
.nv.constant0._ZN7cutlass13device_kernelIN5flash19enable_sm80_to_sm89INS1_16FlashAttnFwdSm80INS1_25CollectiveMainloopFwdSm80ILi4ELi1ELb0EN4cute5tupleIJNS5_1CILi128EEENS7_ILi64EEES8_EEELi128ENS_6half_tEfNS_4arch4Sm80ELb0ELb0ELb1ELb0ELb0ELb0ELb1ELb1EEENS1_21CollectiveEpilogueFwdINS6_IJS8_S8_S9_EEENS6_IJNS7_ILi1EEESH_SH_EEESB_SD_Li128ELb0ELb1ELb1ELb0EEENS1_19SingleTileSchedulerILb0ELb1ELb1ELi128EEEEEEEEEvNT_6ParamsE:
	.zero		1576


//--------------------- .nv.constant0._ZN7cutlass13device_kernelIN5flash19enable_sm80_to_sm89INS1_16FlashAttnFwdSm80INS1_25CollectiveMainloopFwdSm80ILi8ELi1ELb1EN4cute5tupleIJNS5_1CILi128EEENS7_ILi112EEES8_EEELi128ENS_6half_tEfNS_4arch4Sm80ELb0ELb0ELb1ELb1ELb0ELb0ELb1ELb1EEENS1_21CollectiveEpilogueFwdINS6_IJS8_S8_S9_EEENS6_IJNS7_ILi1EEESH_SH_EEESB_SD_Li256ELb1ELb1ELb1ELb0EEENS1_36VarlenDynamicPersistentTileSchedulerILi128ELi112ELi256ELi256ELb1ELb1ELb0ELb0ELb1ELb1EEEEEEEEEvNT_6ParamsE --------------------------
	.section	.nv.constant0._ZN7cutlass13device_kernelIN5flash19enable_sm80_to_sm89INS1_16FlashAttnFwdSm80INS1_25CollectiveMainloopFwdSm80ILi8ELi1ELb1EN4cute5tupleIJNS5_1CILi128EEENS7_ILi112EEES8_EEELi128ENS_6half_tEfNS_4arch4Sm80ELb0ELb0ELb1ELb1ELb0ELb0ELb1ELb1EEENS1_21CollectiveEpilogueFwdINS6_IJS8_S8_S9_EEENS6_IJNS7_ILi1EEESH_SH_EEESB_SD_Li256ELb1ELb1ELb1ELb0EEENS1_36VarlenDynamicPersistentTileSchedulerILi128ELi112ELi256ELi256ELb1ELb1ELb0ELb0ELb1ELb1EEEEEEEEEvNT_6ParamsE,"a",@progbits
	.sectionflags	@""
	.align	4
.nv.constant0._ZN7cutlass13device_kernelIN5flash19enable_sm80_to_sm89INS1_16FlashAttnFwdSm80INS1_25CollectiveMainloopFwdSm80ILi8ELi1ELb1EN4cute5tupleIJNS5_1CILi128EEENS7_ILi112EEES8_EEELi128ENS_6half_tEfNS_4arch4Sm80ELb0ELb0ELb1ELb1ELb0ELb0ELb1ELb1EEENS1_21CollectiveEpilogueFwdINS6_IJS8_S8_S9_EEENS6_IJNS7_ILi1EEESH_SH_EEESB_SD_Li256ELb1ELb1ELb1ELb0EEENS1_36VarlenDynamicPersistentTileSchedulerILi128ELi112ELi256ELi256ELb1ELb1ELb0ELb0ELb1ELb1EEEEEEEEEvNT_6ParamsE:
	.zero		1608


//--------------------- .nv.constant0._ZN7cutlass13device_kernelIN5flash19enable_sm80_to_sm89INS1_16FlashAttnFwdSm80INS1_25CollectiveMainloopFwdSm80ILi8ELi1ELb1EN4cute5tupleIJNS5_1CILi128EEENS7_ILi112EEES8_EEELi128ENS_6half_tEfNS_4arch4Sm80ELb0ELb0ELb1ELb1ELb0ELb1ELb1ELb1EEENS1_21CollectiveEpilogueFwdINS6_IJS8_S8_S9_EEENS6_IJNS7_ILi1EEESH_SH_EEESB_SD_Li256ELb1ELb1ELb1ELb0EEENS1_36VarlenDynamicPersistentTileSchedulerILi128ELi112ELi256ELi256ELb1ELb1ELb0ELb0ELb1ELb1EEEEEEEEEvNT_6ParamsE --------------------------
	.section	.nv.constant0._ZN7cutlass13device_kernelIN5flash19enable_sm80_to_sm89INS1_16FlashAttnFwdSm80INS1_25CollectiveMainloopFwdSm80ILi8ELi1ELb1EN4cute5tupleIJNS5_1CILi128EEENS7_ILi112EEES8_EEELi128ENS_6half_tEfNS_4arch4Sm80ELb0ELb0ELb1ELb1ELb0ELb1ELb1ELb1EEENS1_21CollectiveEpilogueFwdINS6_IJS8_S8_S9_EEENS6_IJNS7_ILi1EEESH_SH_EEESB_SD_Li256ELb1ELb1ELb1ELb0EEENS1_36VarlenDynamicPersistentTileSchedulerILi128ELi112ELi256ELi256ELb1ELb1ELb0ELb0ELb1ELb1EEEEEEEEEvNT_6ParamsE,"a",@progbits
	.sectionflags	@""
	.align	4
.nv.constant0._ZN7cutlass13device_kernelIN5flash19enable_sm80_to_sm89INS1_16FlashAttnFwdSm80INS1_25CollectiveMainloopFwdSm80ILi8ELi1ELb1EN4cute5tupleIJNS5_1CILi128EEENS7_ILi112EEES8_EEELi128ENS_6half_tEfNS_4arch4Sm80ELb0ELb0ELb1ELb1ELb0ELb1ELb1ELb1EEENS1_21CollectiveEpilogueFwdINS6_IJS8_S8_S9_EEENS6_IJNS7_ILi1EEESH_SH_EEESB_SD_Li256ELb1ELb1ELb1ELb0EEENS1_36VarlenDynamicPersistentTileSchedulerILi128ELi112ELi256ELi256ELb1ELb1ELb0ELb0ELb1ELb1EEEEEEEEEvNT_6ParamsE:
	.zero		1608


//--------------------- .nv.constant0._ZN7cutlass13device_kernelIN5flash19enable_sm80_to_sm89INS1_16FlashAttnFwdSm80INS1_25CollectiveMainloopFwdSm80ILi4ELi1ELb0EN4cute5tupleIJNS5_1CILi128EEENS7_ILi48EEES8_EEELi128ENS_6half_tEfNS_4arch4Sm80ELb0ELb1ELb1ELb0ELb0ELb0ELb1ELb1EEENS1_21CollectiveEpilogueFwdINS6_IJS8_S8_S9_EEENS6_IJNS7_ILi1EEESH_SH_EEESB_SD_Li128ELb0ELb1ELb1ELb0EEENS1_19SingleTileSchedulerILb0ELb1ELb1ELi128EEEEEEEEEvNT_6ParamsE --------------------------
	.section	.nv.constant0._ZN7cutlass13device_kernelIN5flash19enable_sm80_to_sm89INS1_16FlashAttnFwdSm80INS1_25CollectiveMainloopFwdSm80ILi4ELi1ELb0EN4cute5tupleIJNS5_1CILi128EEENS7_ILi48EEES8_EEELi128ENS_6half_tEfNS_4arch4Sm80ELb0ELb1ELb1ELb0ELb0ELb0ELb1ELb1EEENS1_21CollectiveEpilogueFwdINS6_IJS8_S8_S9_EEENS6_IJNS7_ILi1EEESH_SH_EEESB_SD_Li128ELb0ELb1ELb1ELb0EEENS1_19SingleTileSchedulerILb0ELb1ELb1ELi128EEEEEEEEEvNT_6ParamsE,"a",@progbits
	.sectionflags	@""
	.align	4
.nv.constant0._ZN7cutlass13device_kernelIN5flash19enable_sm80_to_sm89INS1_16FlashAttnFwdSm80INS1_25CollectiveMainloopFwdSm80ILi4ELi1ELb0EN4cute5tupleIJNS5_1CILi128EEENS7_ILi48EEES8_EEELi128ENS_6half_tEfNS_4arch4Sm80ELb0ELb1ELb1ELb0ELb0ELb0ELb1ELb1EEENS1_21CollectiveEpilogueFwdINS6_IJS8_S8_S9_EEENS6_IJNS7_ILi1EEESH_SH_EEESB_SD_Li128ELb0ELb1ELb1ELb0EEENS1_19SingleTileSchedulerILb0ELb1ELb1ELi128EEEEEEEEEvNT_6ParamsE:
	.zero		1576


//--------------------- .nv.constant0._ZN7cutlass13device_kernelIN5flash19enable_sm80_to_sm89INS1_16FlashAttnFwdSm80INS1_25CollectiveMainloopFwdSm80ILi8ELi1ELb1EN4cute5tupleIJNS5_1CILi128EEENS7_ILi96EEES8_EEELi128ENS_6half_tEfNS_4arch4Sm80ELb0ELb1ELb1ELb1ELb0ELb0ELb1ELb1EEENS1_21CollectiveEpilogueFwdINS6_IJS8_S8_S9_EEENS6_IJNS7_ILi1EEESH_SH_EEESB_SD_Li256ELb1ELb1ELb1ELb0EEENS1_36VarlenDynamicPersistentTileSchedulerILi128ELi96ELi256ELi256ELb1ELb1ELb0ELb1ELb0ELb1EEEEEEEEEvNT_6ParamsE --------------------------
	.section	.nv.constant0._ZN7cutlass13device_kernelIN5flash19enable_sm80_to_sm89INS1_16FlashAttnFwdSm80INS1_25CollectiveMainloopFwdSm80ILi8ELi1ELb1EN4cute5tupleIJNS5_1CILi128EEENS7_ILi96EEES8_EEELi128ENS_6half_tEfNS_4arch4Sm80ELb0ELb1ELb1ELb1ELb0ELb0ELb1ELb1EEENS1_21CollectiveEpilogueFwdINS6_IJS8_S8_S9_EEENS6_IJNS7_ILi1EEESH_SH_EEESB_SD_Li256ELb1ELb1ELb1ELb0EEENS1_36VarlenDynamicPersistentTileSchedulerILi128ELi96ELi256ELi256ELb1ELb1ELb0ELb1ELb0ELb1EEEEEEEEEvNT_6ParamsE,"a",@progbits
	.sectionflags	@""
	.align	4
.nv.constant0._ZN7cutlass13device_kernelIN5flash19enable_sm80_to_sm89INS1_16FlashAttnFwdSm80INS1_25CollectiveMainloopFwdSm80ILi8ELi1ELb1EN4cute5tupleIJNS5_1CILi128EEENS7_ILi96EEES8_EEELi128ENS_6half_tEfNS_4arch4Sm80ELb0ELb1ELb1ELb1ELb0ELb0ELb1ELb1EEENS1_21CollectiveEpilogueFwdINS6_IJS8_S8_S9_EEENS6_IJNS7_ILi1EEESH_SH_EEESB_SD_Li256ELb1ELb1ELb1ELb0EEENS1_36VarlenDynamicPersistentTileSchedulerILi128ELi96ELi256ELi256ELb1ELb1ELb0ELb1ELb0ELb1EEEEEEEEEvNT_6ParamsE:
	.zero		1608


//--------------------- .nv.constant0._ZN7cutlass13device_kernelIN5flash19enable_sm80_to_sm89INS1_16FlashAttnFwdSm80INS1_25CollectiveMainloopFwdSm80ILi8ELi1ELb1EN4cute5tupleIJNS5_1CILi128EEENS7_ILi96EEES8_EEELi128ENS_6half_tEfNS_4arch4Sm80ELb0ELb1ELb1ELb1ELb0ELb1ELb1ELb1EEENS1_21CollectiveEpilogueFwdINS6_IJS8_S8_S9_EEENS6_IJNS7_ILi1EEESH_SH_EEESB_SD_Li256ELb1ELb1ELb1ELb0EEENS1_36VarlenDynamicPersistentTileSchedulerILi128ELi96ELi256ELi256ELb1ELb1ELb0ELb1ELb0ELb1EEEEEEEEEvNT_6ParamsE --------------------------
	.section	.nv.constant0._ZN7cutlass13device_kernelIN5flash19enable_sm80_to_sm89INS1_16FlashAttnFwdSm80INS1_25CollectiveMainloopFwdSm80ILi8ELi1ELb1EN4cute5tupleIJNS5_1CILi128EEENS7_ILi96EEES8_EEELi128ENS_6half_tEfNS_4arch4Sm80ELb0ELb1ELb1ELb1ELb0ELb1ELb1ELb1EEENS1_21CollectiveEpilogueFwdINS6_IJS8_S8_S9_EEENS6_IJNS7_ILi1EEESH_SH_EEESB_SD_Li256ELb1ELb1ELb1ELb0EEENS1_36VarlenDynamicPersistentTileSchedulerILi128ELi96ELi256ELi256ELb1ELb1ELb0ELb1ELb0ELb1EEEEEEEEEvNT_6ParamsE,"a",@progbits
	.sectionflags	@""
	.align	4
.nv.constant0._ZN7cutlass13device_kernelIN5flash19enable_sm80_to_sm89INS1_16FlashAttnFwdSm80INS1_25CollectiveMainloopFwdSm80ILi8ELi1ELb1EN4cute5tupleIJNS5_1CILi128EEENS7_ILi96EEES8_EEELi128ENS_6half_tEfNS_4arch4Sm80ELb0ELb1ELb1ELb1ELb0ELb1ELb1ELb1EEENS1_21CollectiveEpilogueFwdINS6_IJS8_S8_S9_EEENS6_IJNS7_ILi1EEESH_SH_EEESB_SD_Li256ELb1ELb1ELb1ELb0EEENS1_36VarlenDynamicPersistentTileSchedulerILi128ELi96ELi256ELi256ELb1ELb1ELb0ELb1ELb0ELb1EEEEEEEEEvNT_6ParamsE:
	.zero		1608


//--------------------- .nv.constant0._ZN7cutlass13device_kernelIN5flash19enable_sm80_to_sm89INS1_16FlashAttnFwdSm80INS1_25CollectiveMainloopFwdSm80ILi4ELi1ELb0EN4cute5tupleIJNS5_1CILi128EEENS7_ILi64EEES8_EEELi128ENS_6half_tEfNS_4arch4Sm80ELb1ELb0ELb1ELb0ELb0ELb0ELb1ELb1EEENS1_21CollectiveEpilogueFwdINS6_IJS8_S8_S9_EEENS6_IJNS7_ILi1EEESH_SH_EEESB_SD_Li128ELb0ELb1ELb1ELb0EEENS1_30DynamicPersistentTileSchedulerILi128ELi128ELb1ELb1ELb0EEEEEEEEEvNT_6ParamsE --------------------------
	.section	.nv.constant0._ZN7cutlass13device_kernelIN5flash19enable_sm80_to_sm89INS1_16FlashAttnFwdSm80INS1_25CollectiveMainloopFwdSm80ILi4ELi1ELb0EN4cute5tupleIJNS5_1CILi128EEENS7_ILi64EEES8_EEELi128ENS_6half_tEfNS_4arch4Sm80ELb1ELb0ELb1ELb0ELb0ELb0ELb1ELb1EEENS1_21CollectiveEpilogueFwdINS6_IJS8_S8_S9_EEENS6_IJNS7_ILi1EEESH_SH_EEESB_SD_Li128ELb0ELb1ELb1ELb0EEENS1_30DynamicPersistentTileSchedulerILi128ELi128ELb1ELb1ELb0EEEEEEEEEvNT_6ParamsE,"a",@progbits
	.sectionflags	@""
	.align	4
.nv.constant0._ZN7cutlass13device_kernelIN5flash19enable_sm80_to_sm89INS1_16FlashAttnFwdSm80INS1_25CollectiveMainloopFwdSm80ILi4ELi1ELb0EN4cute5tupleIJNS5_1CILi128EEENS7_ILi64EEES8_EEELi128ENS_6half_tEfNS_4arch4Sm80ELb1ELb0ELb1ELb0ELb0ELb0ELb1ELb1EEENS1_21CollectiveEpilogueFwdINS6_IJS8_S8_S9_EEENS6_IJNS7_ILi1EEESH_SH_EEESB_SD_Li128ELb0ELb1ELb1ELb0EEENS1_30DynamicPersistentTileSchedulerILi128ELi128ELb1ELb1ELb0EEEEEEEEEvNT_6ParamsE:
	.zero		1592


//--------------------- .nv.constant0._ZN7cutlass13device_kernelIN5flash19enable_sm80_to_sm89INS1_16FlashAttnFwdSm80INS1_25CollectiveMainloopFwdSm80ILi8ELi1ELb1EN4cute5tupleIJNS5_1CILi128EEENS7_ILi112EEES8_EEELi128ENS_6half_tEfNS_4arch4Sm80ELb1ELb0ELb1ELb1ELb0ELb0ELb1ELb1EEENS1_21CollectiveEpilogueFwdINS6_IJS8_S8_S9_EEENS6_IJNS7_ILi1EEESH_SH_EEESB_SD_Li256ELb1ELb1ELb1ELb0EEENS1_36VarlenDynamicPersistentTileSchedulerILi128ELi112ELi256ELi256ELb1ELb1ELb0ELb1ELb1ELb1EEEEEEEEEvNT_6ParamsE --------------------------
	.section	.nv.constant0._ZN7cutlass13device_kernelIN5flash19enable_sm80_to_sm89INS1_16FlashAttnFwdSm80INS1_25CollectiveMainloopFwdSm80ILi8ELi1ELb1EN4cute5tupleIJNS5_1CILi128EEENS7_ILi112EEES8_EEELi128ENS_6half_tEfNS_4arch4Sm80ELb1ELb0ELb1ELb1ELb0ELb0ELb1ELb1EEENS1_21CollectiveEpilogueFwdINS6_IJS8_S8_S9_EEENS6_IJNS7_ILi1EEESH_SH_EEESB_SD_Li256ELb1ELb1ELb1ELb0EEENS1_36VarlenDynamicPersistentTileSchedulerILi128ELi112ELi256ELi256ELb1ELb1ELb0ELb1ELb1ELb1EEEEEEEEEvNT_6ParamsE,"a",@progbits
	.sectionflags	@""
	.align	4
.nv.constant0._ZN7cutlass13device_kernelIN5flash19enable_sm80_to_sm89INS1_16FlashAttnFwdSm80INS1_25CollectiveMainloopFwdSm80ILi8ELi1ELb1EN4cute5tupleIJNS5_1CILi128EEENS7_ILi112EEES8_EEELi128ENS_6half_tEfNS_4arch4Sm80ELb1ELb0ELb1ELb1ELb0ELb0ELb1ELb1EEENS1_21CollectiveEpilogueFwdINS6_IJS8_S8_S9_EEENS6_IJNS7_ILi1EEESH_SH_EEESB_SD_Li256ELb1ELb1ELb1ELb0EEENS1_36VarlenDynamicPersistentTileSchedulerILi128ELi112ELi256ELi256ELb1ELb1ELb0ELb1ELb1ELb1EEEEEEEEEvNT_6ParamsE:
	.zero		1608


//--------------------- .nv.constant0._ZN7cutlass13device_kernelIN5flash19enable_sm80_to_sm89INS1_16FlashAttnFwdSm80INS1_25CollectiveMainloopFwdSm80ILi8ELi1ELb1EN4cute5tupleIJNS5_1CILi128EEENS7_ILi112EEES8_EEELi128ENS_6half_tEfNS_4arch4Sm80ELb1ELb0ELb1ELb1ELb0ELb1ELb1ELb1EEENS1_21CollectiveEpilogueFwdINS6_IJS8_S8_S9_EEENS6_IJNS7_ILi1EEESH_SH_EEESB_SD_Li256ELb1ELb1ELb1ELb0EEENS1_36VarlenDynamicPersistentTileSchedulerILi128ELi112ELi256ELi256ELb1ELb1ELb0ELb1ELb1ELb1EEEEEEEEEvNT_6ParamsE --------------------------
	.section	.nv.constant0._ZN7cutlass13device_kernelIN5flash19enable_sm80_to_sm89INS1_16FlashAttnFwdSm80INS1_25CollectiveMainloopFwdSm80ILi8ELi1ELb1EN4cute5tupleIJNS5_1CILi128EEENS7_ILi112EEES8_EEELi128ENS_6half_tEfNS_4arch4Sm80ELb1ELb0ELb1ELb1ELb0ELb1ELb1ELb1EEENS1_21CollectiveEpilogueFwdINS6_IJS8_S8_S9_EEENS6_IJNS7_ILi1EEESH_SH_EEESB_SD_Li256ELb1ELb1ELb1ELb0EEENS1_36VarlenDynamicPersistentTileSchedulerILi128ELi112ELi256ELi256ELb1ELb1ELb0ELb1ELb1ELb1EEEEEEEEEvNT_6ParamsE,"a",@progbits
	.sectionflags	@""
	.align	4
.nv.constant0._ZN7cutlass13device_kernelIN5flash19enable_sm80_to_sm89INS1_16FlashAttnFwdSm80INS1_25CollectiveMainloopFwdSm80ILi8ELi1ELb1EN4cute5tupleIJNS5_1CILi128EEENS7_ILi112EEES8_EEELi128ENS_6half_tEfNS_4arch4Sm80ELb1ELb0ELb1ELb1ELb0ELb1ELb1ELb1EEENS1_21CollectiveEpilogueFwdINS6_IJS8_S8_S9_EEENS6_IJNS7_ILi1EEESH_SH_EEESB_SD_Li256ELb1ELb1ELb1ELb0EEENS1_36VarlenDynamicPersistentTileSchedulerILi128ELi112ELi256ELi256ELb1ELb1ELb0ELb1ELb1ELb1EEEEEEEEEvNT_6ParamsE:
	.zero		1608


//--------------------- .nv.constant0._ZN7cutlass13device_kernelIN5flash19enable_sm80_to_sm89INS1_16FlashAttnFwdSm80INS1_25CollectiveMainloopFwdSm80ILi8ELi1ELb1EN4cute5tupleIJNS5_1CILi128EEES8_S8_EEELi128ENS_6half_tEfNS_4arch4Sm80ELb0ELb0ELb0ELb0ELb0ELb0ELb1ELb1EEENS1_21CollectiveEpilogueFwdIS9_NS6_IJNS7_ILi1EEESF_SF_EEESA_SC_Li256ELb0ELb1ELb1ELb0EEENS1_19SingleTileSchedulerILb0ELb1ELb1ELi128EEEEEEEEEvNT_6ParamsE --------------------------
	.section	.nv.constant0._ZN7cutlass13device_kernelIN5flash19enable_sm80_to_sm89INS1_16FlashAttnFwdSm80INS1_25CollectiveMainloopFwdSm80ILi8ELi1ELb1EN4cute5tupleIJNS5_1CILi128EEES8_S8_EEELi128ENS_6half_tEfNS_4arch4Sm80ELb0ELb0ELb0ELb0ELb0ELb0ELb1ELb1EEENS1_21CollectiveEpilogueFwdIS9_NS6_IJNS7_ILi1EEESF_SF_EEESA_SC_Li256ELb0ELb1ELb1ELb0EEENS1_19SingleTileSchedulerILb0ELb1ELb1ELi128EEEEEEEEEvNT_6ParamsE,"a",@progbits
	.sectionflags	@""
	.align	4
.nv.constant0._ZN7cutlass13device_kernelIN5flash19enable_sm80_to_sm89INS1_16FlashAttnFwdSm80INS1_25CollectiveMainloopFwdSm80ILi8ELi1ELb1EN4cute5tupleIJNS5_1CILi128EEES8_S8_EEELi128ENS_6half_tEfNS_4arch4Sm80ELb0ELb0ELb0ELb0ELb0ELb0ELb1ELb1EEENS1_21CollectiveEpilogueFwdIS9_NS6_IJNS7_ILi1EEESF_SF_EEESA_SC_Li256ELb0ELb1ELb1ELb0EEENS1_19SingleTileSchedulerILb0ELb1ELb1ELi128EEEEEEEEEvNT_6ParamsE:
	.zero		1576


//--------------------- .nv.constant0._ZN7cutlass13device_kernelIN5flash19enable_sm80_to_sm89INS1_16FlashAttnFwdSm80INS1_25CollectiveMainloopFwdSm80ILi8ELi1ELb1EN4cute5tupleIJNS5_1CILi128EEENS7_ILi96EEES8_EEELi128ENS_6half_tEfNS_4arch4Sm80ELb0ELb1ELb0ELb0ELb0ELb0ELb1ELb1EEENS1_21CollectiveEpilogueFwdINS6_IJS8_S8_S9_EEENS6_IJNS7_ILi1EEESH_SH_EEESB_SD_Li256ELb0ELb1ELb1ELb0EEENS1_19SingleTileSchedulerILb0ELb1ELb1ELi128EEEEEEEEEvNT_6ParamsE --------------------------
	.section	.nv.constant0._ZN7cutlass13device_kernelIN5flash19enable_sm80_to_sm89INS1_16FlashAttnFwdSm80INS1_25CollectiveMainloopFwdSm80ILi8ELi1ELb1EN4cute5tupleIJNS5_1CILi128EEENS7_ILi96EEES8_EEELi128ENS_6half_tEfNS_4arch4Sm80ELb0ELb1ELb0ELb0ELb0ELb0ELb1ELb1EEENS1_21CollectiveEpilogueFwdINS6_IJS8_S8_S9_EEENS6_IJNS7_ILi1EEESH_SH_EEESB_SD_Li256ELb0ELb1ELb1ELb0EEENS1_19SingleTileSchedulerILb0ELb1ELb1ELi128EEEEEEEEEvNT_6ParamsE,"a",@progbits
	.sectionflags	@""
	.align	4
.nv.constant0._ZN7cutlass13device_kernelIN5flash19enable_sm80_to_sm89INS1_16FlashAttnFwdSm80INS1_25CollectiveMainloopFwdSm80ILi8ELi1ELb1EN4cute5tupleIJNS5_1CILi128EEENS7_ILi96EEES8_EEELi128ENS_6half_tEfNS_4arch4Sm80ELb0ELb1ELb0ELb0ELb0ELb0ELb1ELb1EEENS1_21CollectiveEpilogueFwdINS6_IJS8_S8_S9_EEENS6_IJNS7_ILi1EEESH_SH_EEESB_SD_Li256ELb0ELb1ELb1ELb0EEENS1_19SingleTileSchedulerILb0ELb1ELb1ELi128EEEEEEEEEvNT_6ParamsE:
	.zero		1576


//--------------------- .nv.constant0._ZN7cutlass13device_kernelIN5flash19enable_sm80_to_sm89INS1_16FlashAttnFwdSm80INS1_25CollectiveMainloopFwdSm80ILi8ELi1ELb1EN4cute5tupleIJNS5_1CILi128EEES8_S8_EEELi128ENS_6half_tEfNS_4arch4Sm80ELb1ELb0ELb0ELb0ELb0ELb0ELb1ELb1EEENS1_21CollectiveEpilogueFwdIS9_NS6_IJNS7_ILi1EEESF_SF_EEESA_SC_Li256ELb0ELb1ELb1ELb0EEENS1_30DynamicPersistentTileSchedulerILi256ELi256ELb1ELb1ELb0EEEEEEEEEvNT_6ParamsE --------------------------
	.section	.nv.constant0._ZN7cutlass13device_kernelIN5flash19enable_sm80_to_sm89INS1_16FlashAttnFwdSm80INS1_25CollectiveMainloopFwdSm80ILi8ELi1ELb1EN4cute5tupleIJNS5_1CILi128EEES8_S8_EEELi128ENS_6half_tEfNS_4arch4Sm80ELb1ELb0ELb0ELb0ELb0ELb0ELb1ELb1EEENS1_21CollectiveEpilogueFwdIS9_NS6_IJNS7_ILi1EEESF_SF_EEESA_SC_Li256ELb0ELb1ELb1ELb0EEENS1_30DynamicPersistentTileSchedulerILi256ELi256ELb1ELb1ELb0EEEEEEEEEvNT_6ParamsE,"a",@progbits
	.sectionflags	@""
	.align	4
.nv.constant0._ZN7cutlass13device_kernelIN5flash19enable_sm80_to_sm89INS1_16FlashAttnFwdSm80INS1_25CollectiveMainloopFwdSm80ILi8ELi1ELb1EN4cute5tupleIJNS5_1CILi128EEES8_S8_EEELi128ENS_6half_tEfNS_4arch4Sm80ELb1ELb0ELb0ELb0ELb0ELb0ELb1ELb1EEENS1_21CollectiveEpilogueFwdIS9_NS6_IJNS7_ILi1EEESF_SF_EEESA_SC_Li256ELb0ELb1ELb1ELb0EEENS1_30DynamicPersistentTileSchedulerILi256ELi256ELb1ELb1ELb0EEEEEEEEEvNT_6ParamsE:
	.zero		1592


//--------------------- .nv.constant0._ZN7cutlass13device_kernelIN5flash19enable_sm80_to_sm89INS1_16FlashAttnFwdSm80INS1_25CollectiveMainloopFwdSm80ILi4ELi1ELb0EN4cute5tupleIJNS5_1CILi128EEENS7_ILi64EEES8_EEELi128ENS_6half_tEfNS_4arch4Sm80ELb0ELb0ELb0ELb0ELb0ELb0ELb1ELb1EEENS1_21CollectiveEpilogueFwdINS6_IJS8_S8_S9_EEENS6_IJNS7_ILi1EEESH_SH_EEESB_SD_Li128ELb0ELb1ELb1ELb0EEENS1_19SingleTileSchedulerILb0ELb1ELb1ELi128EEEEEEEEEvNT_6ParamsE --------------------------
	.section	.nv.constant0._ZN7cutlass13device_kernelIN5flash19enable_sm80_to_sm89INS1_16FlashAttnFwdSm80INS1_25CollectiveMainloopFwdSm80ILi4ELi1ELb0EN4cute5tupleIJNS5_1CILi128EEENS7_ILi64EEES8_EEELi128ENS_6half_tEfNS_4arch4Sm80ELb0ELb0ELb0ELb0ELb0ELb0ELb1ELb1EEENS1_21CollectiveEpilogueFwdINS6_IJS8_S8_S9_EEENS6_IJNS7_ILi1EEESH_SH_EEESB_SD_Li128ELb0ELb1ELb1ELb0EEENS1_19SingleTileSchedulerILb0ELb1ELb1ELi128EEEEEEEEEvNT_6ParamsE,"a",@progbits
	.sectionflags	@""
	.align	4
.nv.constant0._ZN7cutlass13device_kernelIN5flash19enable_sm80_to_sm89INS1_16FlashAttnFwdSm80INS1_25CollectiveMainloopFwdSm80ILi4ELi1ELb0EN4cute5tupleIJNS5_1CILi128EEENS7_ILi64EEES8_EEELi128ENS_6half_tEfNS_4arch4Sm80ELb0ELb0ELb0ELb0ELb0ELb0ELb1ELb1EEENS1_21CollectiveEpilogueFwdINS6_IJS8_S8_S9_EEENS6_IJNS7_ILi1EEESH_SH_EEESB_SD_Li128ELb0ELb1ELb1ELb0EEENS1_19SingleTileSchedulerILb0ELb1ELb1ELi128EEEEEEEEEvNT_6ParamsE:
	.zero		1576


//--------------------- .nv.constant0._ZN7cutlass13device_kernelIN5flash19enable_sm80_to_sm89INS1_16FlashAttnFwdSm80INS1_25CollectiveMainloopFwdSm80ILi8ELi1ELb1EN4cute5tupleIJNS5_1CILi128EEENS7_ILi112EEES8_EEELi128ENS_6half_tEfNS_4arch4Sm80ELb0ELb0ELb0ELb1ELb0ELb0ELb1ELb1EEENS1_21CollectiveEpilogueFwdINS6_IJS8_S8_S9_EEENS6_IJNS7_ILi1EEESH_SH_EEESB_SD_Li256ELb1ELb1ELb1ELb0EEENS1_36VarlenDynamicPersistentTileSchedulerILi128ELi112ELi256ELi256ELb1ELb1ELb0ELb0ELb1ELb1EEEEEEEEEvNT_6ParamsE --------------------------
	.section	.nv.constant0._ZN7cutlass13device_kernelIN5flash19enable_sm80_to_sm89INS1_16FlashAttnFwdSm80INS1_25CollectiveMainloopFwdSm80ILi8ELi1ELb1EN4cute5tupleIJNS5_1CILi128EEENS7_ILi112EEES8_EEELi128ENS_6half_tEfNS_4arch4Sm80ELb0ELb0ELb0ELb1ELb0ELb0ELb1ELb1EEENS1_21CollectiveEpilogueFwdINS6_IJS8_S8_S9_EEENS6_IJNS7_ILi1EEESH_SH_EEESB_SD_Li256ELb1ELb1ELb1ELb0EEENS1_36VarlenDynamicPersistentTileSchedulerILi128ELi112ELi256ELi256ELb1ELb1ELb0ELb0ELb1ELb1EEEEEEEEEvNT_6ParamsE,"a",@progbits
	.sectionflags	@""
	.align	4
.nv.constant0._ZN7cutlass13device_kernelIN5flash19enable_sm80_to_sm89INS1_16FlashAttnFwdSm80INS1_25CollectiveMainloopFwdSm80ILi8ELi1ELb1EN4cute5tupleIJNS5_1CILi128EEENS7_ILi112EEES8_EEELi128ENS_6half_tEfNS_4arch4Sm80ELb0ELb0ELb0ELb1ELb0ELb0ELb1ELb1EEENS1_21CollectiveEpilogueFwdINS6_IJS8_S8_S9_EEENS6_IJNS7_ILi1EEESH_SH_EEESB_SD_Li256ELb1ELb1ELb1ELb0EEENS1_36VarlenDynamicPersistentTileSchedulerILi128ELi112ELi256ELi256ELb1ELb1ELb0ELb0ELb1ELb1EEEEEEEEEvNT_6ParamsE:
	.zero		1608


//--------------------- .nv.constant0._ZN7cutlass13device_kernelIN5flash19enable_sm80_to_sm89INS1_16FlashAttnFwdSm80INS1_25CollectiveMainloopFwdSm80ILi8ELi1ELb1EN4cute5tupleIJNS5_1CILi128EEENS7_ILi112EEES8_EEELi128ENS_6half_tEfNS_4arch4Sm80ELb0ELb0ELb0ELb1ELb0ELb1ELb1ELb1EEENS1_21CollectiveEpilogueFwdINS6_IJS8_S8_S9_EEENS6_IJNS7_ILi1EEESH_SH_EEESB_SD_Li256ELb1ELb1ELb1ELb0EEENS1_36VarlenDynamicPersistentTileSchedulerILi128ELi112ELi256ELi256ELb1ELb1ELb0ELb0ELb1ELb1EEEEEEEEEvNT_6ParamsE --------------------------
	.section	.nv.constant0._ZN7cutlass13device_kernelIN5flash19enable_sm80_to_sm89INS1_16FlashAttnFwdSm80INS1_25CollectiveMainloopFwdSm80ILi8ELi1ELb1EN4cute5tupleIJNS5_1CILi128EEENS7_ILi112EEES8_EEELi128ENS_6half_tEfNS_4arch4Sm80ELb0ELb0ELb0ELb1ELb0ELb1ELb1ELb1EEENS1_21CollectiveEpilogueFwdINS6_IJS8_S8_S9_EEENS6_IJNS7_ILi1EEESH_SH_EEESB_SD_Li256ELb1ELb1ELb1ELb0EEENS1_36VarlenDynamicPersistentTileSchedulerILi128ELi112ELi256ELi256ELb1ELb1ELb0ELb0ELb1ELb1EEEEEEEEEvNT_6ParamsE,"a",@progbits
	.sectionflags	@""
	.align	4
.nv.constant0._ZN7cutlass13device_kernelIN5flash19enable_sm80_to_sm89INS1_16FlashAttnFwdSm80INS1_25CollectiveMainloopFwdSm80ILi8ELi1ELb1EN4cute5tupleIJNS5_1CILi128EEENS7_ILi112EEES8_EEELi128ENS_6half_tEfNS_4arch4Sm80ELb0ELb0ELb0ELb1ELb0ELb1ELb1ELb1EEENS1_21CollectiveEpilogueFwdINS6_IJS8_S8_S9_EEENS6_IJNS7_ILi1EEESH_SH_EEESB_SD_Li256ELb1ELb1ELb1ELb0EEENS1_36VarlenDynamicPersistentTileSchedulerILi128ELi112ELi256ELi256ELb1ELb1ELb0ELb0ELb1ELb1EEEEEEEEEvNT_6ParamsE:
	.zero		1608


//--------------------- .nv.constant0._ZN7cutlass13device_kernelIN5flash19enable_sm80_to_sm89INS1_16FlashAttnFwdSm80INS1_25CollectiveMainloopFwdSm80ILi4ELi1ELb0EN4cute5tupleIJNS5_1CILi128EEENS7_ILi48EEES8_EEELi128ENS_6half_tEfNS_4arch4Sm80ELb0ELb1ELb0ELb0ELb0ELb0ELb1ELb1EEENS1_21CollectiveEpilogueFwdINS6_IJS8_S8_S9_EEENS6_IJNS7_ILi1EEESH_SH_EEESB_SD_Li128ELb0ELb1ELb1ELb0EEENS1_19SingleTileSchedulerILb0ELb1ELb1ELi128EEEEEEEEEvNT_6ParamsE --------------------------
	.section	.nv.constant0._ZN7cutlass13device_kernelIN5flash19enable_sm80_to_sm89INS1_16FlashAttnFwdSm80INS1_25CollectiveMainloopFwdSm80ILi4ELi1ELb0EN4cute5tupleIJNS5_1CILi128EEENS7_ILi48EEES8_EEELi128ENS_6half_tEfNS_4arch4Sm80ELb0ELb1ELb0ELb0ELb0ELb0ELb1ELb1EEENS1_21CollectiveEpilogueFwdINS6_IJS8_S8_S9_EEENS6_IJNS7_ILi1EEESH_SH_EEESB_SD_Li128ELb0ELb1ELb1ELb0EEENS1_19SingleTileSchedulerILb0ELb1ELb1ELi128EEEEEEEEEvNT_6ParamsE,"a",@progbits
	.sectionflags	@""
	.align	4
.nv.constant0._ZN7cutlass13device_kernelIN5flash19enable_sm80_to_sm89INS1_16FlashAttnFwdSm80INS1_25CollectiveMainloopFwdSm80ILi4ELi1ELb0EN4cute5tupleIJNS5_1CILi128EEENS7_ILi48EEES8_EEELi128ENS_6half_tEfNS_4arch4Sm80ELb0ELb1ELb0ELb0ELb0ELb0ELb1ELb1EEENS1_21CollectiveEpilogueFwdINS6_IJS8_S8_S9_EEENS6_IJNS7_ILi1EEESH_SH_EEESB_SD_Li128ELb0ELb1ELb1ELb0EEENS1_19SingleTileSchedulerILb0ELb1ELb1ELi128EEEEEEEEEvNT_6ParamsE:
	.zero		1576


//--------------------- .nv.constant0._ZN7cutlass13device_kernelIN5flash19enable_sm80_to_sm89INS1_16FlashAttnFwdSm80INS1_25CollectiveMainloopFwdSm80ILi8ELi1ELb1EN4cute5tupleIJNS5_1CILi128EEENS7_ILi96EEES8_EEELi128ENS_6half_tEfNS_4arch4Sm80ELb0ELb1ELb0ELb1ELb0ELb0ELb1ELb1EEENS1_21CollectiveEpilogueFwdINS6_IJS8_S8_S9_EEENS6_IJNS7_ILi1EEESH_SH_EEESB_SD_Li256ELb1ELb1ELb1ELb0EEENS1_36VarlenDynamicPersistentTileSchedulerILi128ELi96ELi256ELi256ELb1ELb1ELb0ELb1ELb0ELb1EEEEEEEEEvNT_6ParamsE --------------------------
	.section	.nv.constant0._ZN7cutlass13device_kernelIN5flash19enable_sm80_to_sm89INS1_16FlashAttnFwdSm80INS1_25CollectiveMainloopFwdSm80ILi8ELi1ELb1EN4cute5tupleIJNS5_1CILi128EEENS7_ILi96EEES8_EEELi128ENS_6half_tEfNS_4arch4Sm80ELb0ELb1ELb0ELb1ELb0ELb0ELb1ELb1EEENS1_21CollectiveEpilogueFwdINS6_IJS8_S8_S9_EEENS6_IJNS7_ILi1EEESH_SH_EEESB_SD_Li256ELb1ELb1ELb1ELb0EEENS1_36VarlenDynamicPersistentTileSchedulerILi128ELi96ELi256ELi256ELb1ELb1ELb0ELb1ELb0ELb1EEEEEEEEEvNT_6ParamsE,"a",@progbits
	.sectionflags	@""
	.align	4
.nv.constant0._ZN7cutlass13device_kernelIN5flash19enable_sm80_to_sm89INS1_16FlashAttnFwdSm80INS1_25CollectiveMainloopFwdSm80ILi8ELi1ELb1EN4cute5tupleIJNS5_1CILi128EEENS7_ILi96EEES8_EEELi128ENS_6half_tEfNS_4arch4Sm80ELb0ELb1ELb0ELb1ELb0ELb0ELb1ELb1EEENS1_21CollectiveEpilogueFwdINS6_IJS8_S8_S9_EEENS6_IJNS7_ILi1EEESH_SH_EEESB_SD_Li256ELb1ELb1ELb1ELb0EEENS1_36VarlenDynamicPersistentTileSchedulerILi128ELi96ELi256ELi256ELb1ELb1ELb0ELb1ELb0ELb1EEEEEEEEEvNT_6ParamsE:
	.zero		1608


//--------------------- .nv.constant0._ZN7cutlass13device_kernelIN5flash19enable_sm80_to_sm89INS1_16FlashAttnFwdSm80INS1_25CollectiveMainloopFwdSm80ILi8ELi1ELb1EN4cute5tupleIJNS5_1CILi128EEENS7_ILi96EEES8_EEELi128ENS_6half_tEfNS_4arch4Sm80ELb0ELb1ELb0ELb1ELb0ELb1ELb1ELb1EEENS1_21CollectiveEpilogueFwdINS6_IJS8_S8_S9_EEENS6_IJNS7_ILi1EEESH_SH_EEESB_SD_Li256ELb1ELb1ELb1ELb0EEENS1_36VarlenDynamicPersistentTileSchedulerILi128ELi96ELi256ELi256ELb1ELb1ELb0ELb1ELb0ELb1EEEEEEEEEvNT_6ParamsE --------------------------
	.section	.nv.constant0._ZN7cutlass13device_kernelIN5flash19enable_sm80_to_sm89INS1_16FlashAttnFwdSm80INS1_25CollectiveMainloopFwdSm80ILi8ELi1ELb1EN4cute5tupleIJNS5_1CILi128EEENS7_ILi96EEES8_EEELi128ENS_6half_tEfNS_4arch4Sm80ELb0ELb1ELb0ELb1ELb0ELb1ELb1ELb1EEENS1_21CollectiveEpilogueFwdINS6_IJS8_S8_S9_EEENS6_IJNS7_ILi1EEESH_SH_EEESB_SD_Li256ELb1ELb1ELb1ELb0EEENS1_36VarlenDynamicPersistentTileSchedulerILi128ELi96ELi256ELi256ELb1ELb1ELb0ELb1ELb0ELb1EEEEEEEEEvNT_6ParamsE,"a",@progbits
	.sectionflags	@""
	.align	4
.nv.constant0._ZN7cutlass13device_kernelIN5flash19enable_sm80_to_sm89INS1_16FlashAttnFwdSm80INS1_25CollectiveMainloopFwdSm80ILi8ELi1ELb1EN4cute5tupleIJNS5_1CILi128EEENS7_ILi96EEES8_EEELi128ENS_6half_tEfNS_4arch4Sm80ELb0ELb1ELb0ELb1ELb0ELb1ELb1ELb1EEENS1_21CollectiveEpilogueFwdINS6_IJS8_S8_S9_EEENS6_IJNS7_ILi1EEESH_SH_EEESB_SD_Li256ELb1ELb1ELb1ELb0EEENS1_36VarlenDynamicPersistentTileSchedulerILi128ELi96ELi256ELi256ELb1ELb1ELb0ELb1ELb0ELb1EEEEEEEEEvNT_6ParamsE:
	.zero		1608


//--------------------- .nv.constant0._ZN7cutlass13device_kernelIN5flash19enable_sm80_to_sm89INS1_16FlashAttnFwdSm80INS1_25CollectiveMainloopFwdSm80ILi4ELi1ELb0EN4cute5tupleIJNS5_1CILi128EEENS7_ILi64EEES8_EEELi128ENS_6half_tEfNS_4arch4Sm80ELb1ELb0ELb0ELb0ELb0ELb0ELb1ELb1EEENS1_21CollectiveEpilogueFwdINS6_IJS8_S8_S9_EEENS6_IJNS7_ILi1EEESH_SH_EEESB_SD_Li128ELb0ELb1ELb1ELb0EEENS1_30DynamicPersistentTileSchedulerILi128ELi128ELb1ELb1ELb0EEEEEEEEEvNT_6ParamsE --------------------------
	.section	.nv.constant0._ZN7cutlass13device_kernelIN5flash19enable_sm80_to_sm89INS1_16FlashAttnFwdSm80INS1_25CollectiveMainloopFwdSm80ILi4ELi1ELb0EN4cute5tupleIJNS5_1CILi128EEENS7_ILi64EEES8_EEELi128ENS_6half_tEfNS_4arch4Sm80ELb1ELb0ELb0ELb0ELb0ELb0ELb1ELb1EEENS1_21CollectiveEpilogueFwdINS6_IJS8_S8_S9_EEENS6_IJNS7_ILi1EEESH_SH_EEESB_SD_Li128ELb0ELb1ELb1ELb0EEENS1_30DynamicPersistentTileSchedulerILi128ELi128ELb1ELb1ELb0EEEEEEEEEvNT_6ParamsE,"a",@progbits
	.sectionflags	@""
	.align	4
.nv.constant0._ZN7cutlass13device_kernelIN5flash19enable_sm80_to_sm89INS1_16FlashAttnFwdSm80INS1_25CollectiveMainloopFwdSm80ILi4ELi1ELb0EN4cute5tupleIJNS5_1CILi128EEENS7_ILi64EEES8_EEELi128ENS_6half_tEfNS_4arch4Sm80ELb1ELb0ELb0ELb0ELb0ELb0ELb1ELb1EEENS1_21CollectiveEpilogueFwdINS6_IJS8_S8_S9_EEENS6_IJNS7_ILi1EEESH_SH_EEESB_SD_Li128ELb0ELb1ELb1ELb0EEENS1_30DynamicPersistentTileSchedulerILi128ELi128ELb1ELb1ELb0EEEEEEEEEvNT_6ParamsE:
	.zero		1592


//--------------------- .nv.constant0._ZN7cutlass13device_kernelIN5flash19enable_sm80_to_sm89INS1_16FlashAttnFwdSm80INS1_25CollectiveMainloopFwdSm80ILi8ELi1ELb1EN4cute5tupleIJNS5_1CILi128EEENS7_ILi112EEES8_EEELi128ENS_6half_tEfNS_4arch4Sm80ELb1ELb0ELb0ELb1ELb0ELb0ELb1ELb1EEENS1_21CollectiveEpilogueFwdINS6_IJS8_S8_S9_EEENS6_IJNS7_ILi1EEESH_SH_EEESB_SD_Li256ELb1ELb1ELb1ELb0EEENS1_36VarlenDynamicPersistentTileSchedulerILi128ELi112ELi256ELi256ELb1ELb1ELb0ELb1ELb1ELb1EEEEEEEEEvNT_6ParamsE --------------------------
	.section	.nv.constant0._ZN7cutlass13device_kernelIN5flash19enable_sm80_to_sm89INS1_16FlashAttnFwdSm80INS1_25CollectiveMainloopFwdSm80ILi8ELi1ELb1EN4cute5tupleIJNS5_1CILi128EEENS7_ILi112EEES8_EEELi128ENS_6half_tEfNS_4arch4Sm80ELb1ELb0ELb0ELb1ELb0ELb0ELb1ELb1EEENS1_21CollectiveEpilogueFwdINS6_IJS8_S8_S9_EEENS6_IJNS7_ILi1EEESH_SH_EEESB_SD_Li256ELb1ELb1ELb1ELb0EEENS1_36VarlenDynamicPersistentTileSchedulerILi128ELi112ELi256ELi256ELb1ELb1ELb0ELb1ELb1ELb1EEEEEEEEEvNT_6ParamsE,"a",@progbits
	.sectionflags	@""
	.align	4
.nv.constant0._ZN7cutlass13device_kernelIN5flash19enable_sm80_to_sm89INS1_16FlashAttnFwdSm80INS1_25CollectiveMainloopFwdSm80ILi8ELi1ELb1EN4cute5tupleIJNS5_1CILi128EEENS7_ILi112EEES8_EEELi128ENS_6half_tEfNS_4arch4Sm80ELb1ELb0ELb0ELb1ELb0ELb0ELb1ELb1EEENS1_21CollectiveEpilogueFwdINS6_IJS8_S8_S9_EEENS6_IJNS7_ILi1EEESH_SH_EEESB_SD_Li256ELb1ELb1ELb1ELb0EEENS1_36VarlenDynamicPersistentTileSchedulerILi128ELi112ELi256ELi256ELb1ELb1ELb0ELb1ELb1ELb1EEEEEEEEEvNT_6ParamsE:
	.zero		1608


//--------------------- .nv.constant0._ZN7cutlass13device_kernelIN5flash19enable_sm80_to_sm89INS1_16FlashAttnFwdSm80INS1_25CollectiveMainloopFwdSm80ILi8ELi1ELb1EN4cute5tupleIJNS5_1CILi128EEENS7_ILi112EEES8_EEELi128ENS_6half_tEfNS_4arch4Sm80ELb1ELb0ELb0ELb1ELb0ELb1ELb1ELb1EEENS1_21CollectiveEpilogueFwdINS6_IJS8_S8_S9_EEENS6_IJNS7_ILi1EEESH_SH_EEESB_SD_Li256ELb1ELb1ELb1ELb0EEENS1_36VarlenDynamicPersistentTileSchedulerILi128ELi112ELi256ELi256ELb1ELb1ELb0ELb1ELb1ELb1EEEEEEEEEvNT_6ParamsE --------------------------
	.section	.nv.constant0._ZN7cutlass13device_kernelIN5flash19enable_sm80_to_sm89INS1_16FlashAttnFwdSm80INS1_25CollectiveMainloopFwdSm80ILi8ELi1ELb1EN4cute5tupleIJNS5_1CILi128EEENS7_ILi112EEES8_EEELi128ENS_6half_tEfNS_4arch4Sm80ELb1ELb0ELb0ELb1ELb0ELb1ELb1ELb1EEENS1_21CollectiveEpilogueFwdINS6_IJS8_S8_S9_EEENS6_IJNS7_ILi1EEESH_SH_EEESB_SD_Li256ELb1ELb1ELb1ELb0EEENS1_36VarlenDynamicPersistentTileSchedulerILi128ELi112ELi256ELi256ELb1ELb1ELb0ELb1ELb1ELb1EEEEEEEEEvNT_6ParamsE,"a",@progbits
	.sectionflags	@""
	.align	4
.nv.constant0._ZN7cutlass13device_kernelIN5flash19enable_sm80_to_sm89INS1_16FlashAttnFwdSm80INS1_25CollectiveMainloopFwdSm80ILi8ELi1ELb1EN4cute5tupleIJNS5_1CILi128EEENS7_ILi112EEES8_EEELi128ENS_6half_tEfNS_4arch4Sm80ELb1ELb0ELb0ELb1ELb0ELb1ELb1ELb1EEENS1_21CollectiveEpilogueFwdINS6_IJS8_S8_S9_EEENS6_IJNS7_ILi1EEESH_SH_EEESB_SD_Li256ELb1ELb1ELb1ELb0EEENS1_36VarlenDynamicPersistentTileSchedulerILi128ELi112ELi256ELi256ELb1ELb1ELb0ELb1ELb1ELb1EEEEEEEEEvNT_6ParamsE:
	.zero		1608


//--------------------- SYMBOLS --------------------------

	.type		.nv.reservedSmem.offset0,@object
	.size		.nv.reservedSmem.offset0,0x4
